def matmul_kernel(
    a_ptr,
    b_ptr,
    c_ptr,
    M,
    N,
    K,
    stride_am,
    stride_ak,
    stride_bk,
    stride_bn,
    stride_cm,
    stride_cn,
    BLOCK_M: tl.constexpr,
    BLOCK_N: tl.constexpr,
    BLOCK_K: tl.constexpr,
    GROUP_M: tl.constexpr,
):
    pid = tl.program_id(axis=0)
    num_pid_m = tl.cdiv(M, BLOCK_M)
    num_pid_n = tl.cdiv(N, BLOCK_N)
    num_pid_in_group = GROUP_M * num_pid_n
    group_id = pid // num_pid_in_group
    first_pid_m = group_id * GROUP_M
    group_size_m = min(num_pid_m - first_pid_m, GROUP_M)
    pid_m = first_pid_m + ((pid % num_pid_in_group) % group_size_m)
    pid_n = (pid % num_pid_in_group) // group_size_m

    offs_am = (pid_m * BLOCK_M + tl.arange(0, BLOCK_M)) % M
    offs_bn = (pid_n * BLOCK_N + tl.arange(0, BLOCK_N)) % N
    offs_k = tl.arange(0, BLOCK_K)
    a_ptrs = a_ptr + offs_am[:, None] * stride_am + offs_k[None, :] * stride_ak
    b_ptrs = b_ptr + offs_k[:, None] * stride_bk + offs_bn[None, :] * stride_bn

    acc = tl.zeros((BLOCK_M, BLOCK_N), dtype=tl.float32)
    for kk in range(0, tl.cdiv(K, BLOCK_K)):
        a = tl.load(a_ptrs, mask=offs_k[None, :] < K - kk * BLOCK_K, other=0.0)
        b = tl.load(b_ptrs, mask=offs_k[:, None] < K - kk * BLOCK_K, other=0.0)
        acc = tl.dot(a, b, acc)
        a_ptrs += BLOCK_K * stride_ak
        b_ptrs += BLOCK_K * stride_bk

    c = acc.to(c_ptr.dtype.element_ty)
    offs_cm = pid_m * BLOCK_M + tl.arange(0, BLOCK_M)
    offs_cn = pid_n * BLOCK_N + tl.arange(0, BLOCK_N)
    c_ptrs = c_ptr + offs_cm[:, None] * stride_cm + offs_cn[None, :] * stride_cn
    mask = (offs_cm[:, None] < M) & (offs_cn[None, :] < N)
    tl.store(c_ptrs, c, mask=mask)

# config = {"BLOCK_K": 32, "BLOCK_M": 128, "BLOCK_N": 256, "GROUP_M": 8, "arch": "sm_100", "dtype": "fp8e4m3", "num_ctas": 2, "num_stages": 3, "num_warps": 4}
# arch = sm_100


// ===== COMPILED SASS (sm_100a) =====

	.target	sm_100a

	.elftype	@"ET_EXEC"


//--------------------- .note.nv.tkinfo           --------------------------
	.section	.note.nv.tkinfo,"",@"SHT_NOTE"
	.sectionflags	@"SHF_NOTE_NV_TKINFO"
	.tkinfo
        /*0018*/ 	.word	0x00000081
        /*0030*/ 	.string	""
        /*0030*/ 	.string	"ptxas-blackwell"
        /*0030*/ 	.string	"Cuda compilation tools, release 12.9, V12.9.86"
        /*0030*/ 	.string	"Build cuda_12.9.r12.9/compiler.36037853_0"
        /*0030*/ 	.string	"-v  -suppress-debug-info  -lineinfo  -arch sm_100a "



//--------------------- .note.nv.cuver            --------------------------
	.section	.note.nv.cuver,"",@"SHT_NOTE"
	.sectionflags	@"SHF_NOTE_NV_CUVER"
        /*0018*/ 	.short	0x0001
        /*001a*/ 	.short	0x0064
        /*001c*/ 	.short	0x0001
        /*001e*/ 	.short	0x0000
        /*0020*/ 	.short	0x0001
        /*0022*/ 	.short	0x0000


//--------------------- .nv.info                  --------------------------
	.section	.nv.info,"",@"SHT_CUDA_INFO"
	.align	4


	//----- nvinfo : EIATTR_REGCOUNT
	.align		4
        /*0000*/ 	.byte	0x04, 0x2f
        /*0002*/ 	.short	(.L_4 - .L_3)
	.align		4
.L_3:
        /*0004*/ 	.word	index@(matmul_kernel)
        /*0008*/ 	.word	0x000000fc


	//----- nvinfo : EIATTR_FRAME_SIZE
	.align		4
.L_4:
        /*000c*/ 	.byte	0x04, 0x11
        /*000e*/ 	.short	(.L_6 - .L_5)
	.align		4
.L_5:
        /*0010*/ 	.word	index@($__internal_2_$__cuda_sm10x_tcgen05_guardrail_trap_unallocated_columns_being_dealloced)
        /*0014*/ 	.word	0x00000000


	//----- nvinfo : EIATTR_FRAME_SIZE
	.align		4
.L_6:
        /*0018*/ 	.byte	0x04, 0x11
        /*001a*/ 	.short	(.L_8 - .L_7)
	.align		4
.L_7:
        /*001c*/ 	.word	index@($__internal_1_$__cuda_sm10x_tcgen05_guardrail_trap_phase_invalid_during_alloc)
        /*0020*/ 	.word	0x00000000


	//----- nvinfo : EIATTR_FRAME_SIZE
	.align		4
.L_8:
        /*0024*/ 	.byte	0x04, 0x11
        /*0026*/ 	.short	(.L_10 - .L_9)
	.align		4
.L_9:
        /*0028*/ 	.word	index@($__internal_0_$__cuda_sm10x_tcgen05_guardrail_trap_col_being_dealloced_not_returned_by_alloc)
        /*002c*/ 	.word	0x00000000


	//----- nvinfo : EIATTR_FRAME_SIZE
	.align		4
.L_10:
        /*0030*/ 	.byte	0x04, 0x11
        /*0032*/ 	.short	(.L_12 - .L_11)
	.align		4
.L_11:
        /*0034*/ 	.word	index@(matmul_kernel)
        /*0038*/ 	.word	0x00000000


	//----- nvinfo : EIATTR_MIN_STACK_SIZE
	.align		4
.L_12:
        /*003c*/ 	.byte	0x04, 0x12
        /*003e*/ 	.short	(.L_14 - .L_13)
	.align		4
.L_13:
        /*0040*/ 	.word	index@(matmul_kernel)
        /*0044*/ 	.word	0x00000000
.L_14:


//--------------------- .nv.info.matmul_kernel    --------------------------
	.section	.nv.info.matmul_kernel,"",@"SHT_CUDA_INFO"
	.sectionflags	@""
	.align	4


	//----- nvinfo : EIATTR_CUDA_API_VERSION
	.align		4
        /*0000*/ 	.byte	0x04, 0x37
        /*0002*/ 	.short	(.L_16 - .L_15)
.L_15:
        /*0004*/ 	.word	0x00000081


	//----- nvinfo : EIATTR_KPARAM_INFO
	.align		4
.L_16:
        /*0008*/ 	.byte	0x04, 0x17
        /*000a*/ 	.short	(.L_18 - .L_17)
.L_17:
        /*000c*/ 	.word	0x00000000
        /*0010*/ 	.short	0x000d
        /*0012*/ 	.short	0x0048
        /*0014*/ 	.byte	0x00, 0xf4, 0x21, 0x00


	//----- nvinfo : EIATTR_KPARAM_INFO
	.align		4
.L_18:
        /*0018*/ 	.byte	0x04, 0x17
        /*001a*/ 	.short	(.L_20 - .L_19)
.L_19:
        /*001c*/ 	.word	0x00000000
        /*0020*/ 	.short	0x000c
        /*0022*/ 	.short	0x0040
        /*0024*/ 	.byte	0x00, 0xf4, 0x21, 0x00


	//----- nvinfo : EIATTR_KPARAM_INFO
	.align		4
.L_20:
        /*0028*/ 	.byte	0x04, 0x17
        /*002a*/ 	.short	(.L_22 - .L_21)
.L_21:
        /*002c*/ 	.word	0x00000000
        /*0030*/ 	.short	0x000b
        /*0032*/ 	.short	0x0038
        /*0034*/ 	.byte	0x00, 0xf0, 0x11, 0x00


	//----- nvinfo : EIATTR_KPARAM_INFO
	.align		4
.L_22:
        /*0038*/ 	.byte	0x04, 0x17
        /*003a*/ 	.short	(.L_24 - .L_23)
.L_23:
        /*003c*/ 	.word	0x00000000
        /*0040*/ 	.short	0x000a
        /*0042*/ 	.short	0x0034
        /*0044*/ 	.byte	0x00, 0xf0, 0x11, 0x00


	//----- nvinfo : EIATTR_KPARAM_INFO
	.align		4
.L_24:
        /*0048*/ 	.byte	0x04, 0x17
        /*004a*/ 	.short	(.L_26 - .L_25)
.L_25:
        /*004c*/ 	.word	0x00000000
        /*0050*/ 	.short	0x0009
        /*0052*/ 	.short	0x0030
        /*0054*/ 	.byte	0x00, 0xf0, 0x11, 0x00


	//----- nvinfo : EIATTR_KPARAM_INFO
	.align		4
.L_26:
        /*0058*/ 	.byte	0x04, 0x17
        /*005a*/ 	.short	(.L_28 - .L_27)
.L_27:
        /*005c*/ 	.word	0x00000000
        /*0060*/ 	.short	0x0008
        /*0062*/ 	.short	0x002c
        /*0064*/ 	.byte	0x00, 0xf0, 0x11, 0x00


	//----- nvinfo : EIATTR_KPARAM_INFO
	.align		4
.L_28:
        /*0068*/ 	.byte	0x04, 0x17
        /*006a*/ 	.short	(.L_30 - .L_29)
.L_29:
        /*006c*/ 	.word	0x00000000
        /*0070*/ 	.short	0x0007
        /*0072*/ 	.short	0x0028
        /*0074*/ 	.byte	0x00, 0xf0, 0x11, 0x00


	//----- nvinfo : EIATTR_KPARAM_INFO
	.align		4
.L_30:
        /*0078*/ 	.byte	0x04, 0x17
        /*007a*/ 	.short	(.L_32 - .L_31)
.L_31:
        /*007c*/ 	.word	0x00000000
        /*0080*/ 	.short	0x0006
        /*0082*/ 	.short	0x0024
        /*0084*/ 	.byte	0x00, 0xf0, 0x11, 0x00


	//----- nvinfo : EIATTR_KPARAM_INFO
	.align		4
.L_32:
        /*0088*/ 	.byte	0x04, 0x17
        /*008a*/ 	.short	(.L_34 - .L_33)
.L_33:
        /*008c*/ 	.word	0x00000000
        /*0090*/ 	.short	0x0005
        /*0092*/ 	.short	0x0020
        /*0094*/ 	.byte	0x00, 0xf0, 0x11, 0x00


	//----- nvinfo : EIATTR_KPARAM_INFO
	.align		4
.L_34:
        /*0098*/ 	.byte	0x04, 0x17
        /*009a*/ 	.short	(.L_36 - .L_35)
.L_35:
        /*009c*/ 	.word	0x00000000
        /*00a0*/ 	.short	0x0004
        /*00a2*/ 	.short	0x001c
        /*00a4*/ 	.byte	0x00, 0xf0, 0x11, 0x00


	//----- nvinfo : EIATTR_KPARAM_INFO
	.align		4
.L_36:
        /*00a8*/ 	.byte	0x04, 0x17
        /*00aa*/ 	.short	(.L_38 - .L_37)
.L_37:
        /*00ac*/ 	.word	0x00000000
        /*00b0*/ 	.short	0x0003
        /*00b2*/ 	.short	0x0018
        /*00b4*/ 	.byte	0x00, 0xf0, 0x11, 0x00


	//----- nvinfo : EIATTR_KPARAM_INFO
	.align		4
.L_38:
        /*00b8*/ 	.byte	0x04, 0x17
        /*00ba*/ 	.short	(.L_40 - .L_39)
.L_39:
        /*00bc*/ 	.word	0x00000000
        /*00c0*/ 	.short	0x0002
        /*00c2*/ 	.short	0x0010
        /*00c4*/ 	.byte	0x00, 0xf4, 0x21, 0x00


	//----- nvinfo : EIATTR_KPARAM_INFO
	.align		4
.L_40:
        /*00c8*/ 	.byte	0x04, 0x17
        /*00ca*/ 	.short	(.L_42 - .L_41)
.L_41:
        /*00cc*/ 	.word	0x00000000
        /*00d0*/ 	.short	0x0001
        /*00d2*/ 	.short	0x0008
        /*00d4*/ 	.byte	0x00, 0xf4, 0x21, 0x00


	//----- nvinfo : EIATTR_KPARAM_INFO
	.align		4
.L_42:
        /*00d8*/ 	.byte	0x04, 0x17
        /*00da*/ 	.short	(.L_44 - .L_43)
.L_43:
        /*00dc*/ 	.word	0x00000000
        /*00e0*/ 	.short	0x0000
        /*00e2*/ 	.short	0x0000
        /*00e4*/ 	.byte	0x00, 0xf4, 0x21, 0x00


	//----- nvinfo : EIATTR_EXPLICIT_CLUSTER
	.align		4
.L_44:
        /*00e8*/ 	.byte	0x01, 0x3e
	.zero		2


	//----- nvinfo : EIATTR_CTA_PER_CLUSTER
	.align		4
        /*00ec*/ 	.byte	0x04, 0x3d
        /*00ee*/ 	.short	(.L_46 - .L_45)
.L_45:
        /*00f0*/ 	.word	0x00000002
        /*00f4*/ 	.word	0x00000001
        /*00f8*/ 	.word	0x00000001


	//----- nvinfo : EIATTR_AT_ENTRY_FRAGMENTS
	.align		4
.L_46:
        /*00fc*/ 	.byte	0x04, 0x4f
        /*00fe*/ 	.short	(.L_48 - .L_47)


	//   ....[0]....
.L_47:
        /*0100*/ 	.word	0x00000004


	//----- nvinfo : EIATTR_RESERVED_SMEM_USED
	.align		4
.L_48:
        /*0104*/ 	.byte	0x01, 0x41
	.zero		2


	//----- nvinfo : EIATTR_SPARSE_MMA_MASK
	.align		4
        /*0108*/ 	.byte	0x03, 0x50
        /*010a*/ 	.short	0x0000


	//----- nvinfo : EIATTR_TCGEN05_1CTA_USED
	.align		4
        /*010c*/ 	.byte	0x01, 0x51
	.zero		2


	//----- nvinfo : EIATTR_MAXREG_COUNT
	.align		4
        /*0110*/ 	.byte	0x03, 0x1b
        /*0112*/ 	.short	0x00ff


	//----- nvinfo : EIATTR_NUM_BARRIERS
	.align		4
        /*0114*/ 	.byte	0x02, 0x4c
        /*0116*/ 	.byte	0x01
	.zero		1


	//----- nvinfo : EIATTR_INT_WARP_WIDE_INSTR_OFFSETS
	.align		4
        /*0118*/ 	.byte	0x04, 0x31
        /*011a*/ 	.short	(.L_50 - .L_49)


	//   ....[0]....
.L_49:
        /*011c*/ 	.word	0x000021f0


	//   ....[1]....
        /*0120*/ 	.word	0x00002200


	//   ....[2]....
        /*0124*/ 	.word	0x000048b0


	//   ....[3]....
        /*0128*/ 	.word	0x0000b3f0


	//   ....[4]....
        /*012c*/ 	.word	0x0000b440


	//----- nvinfo : EIATTR_COOP_GROUP_MASK_REGIDS
	.align		4
.L_50:
        /*0130*/ 	.byte	0x04, 0x29
        /*0132*/ 	.short	(.L_52 - .L_51)


	//   ....[0]....
.L_51:
        /*0134*/ 	.word	0xffffffff


	//   ....[1]....
        /*0138*/ 	.word	0xffffffff


	//   ....[2]....
        /*013c*/ 	.word	0xffffffff


	//   ....[3]....
        /*0140*/ 	.word	0xffffffff


	//----- nvinfo : EIATTR_COOP_GROUP_INSTR_OFFSETS
	.align		4
.L_52:
        /*0144*/ 	.byte	0x04, 0x28
        /*0146*/ 	.short	(.L_54 - .L_53)


	//   ....[0]....
.L_53:
        /*0148*/ 	.word	0x00000070


	//   ....[1]....
        /*014c*/ 	.word	0x00000330


	//   ....[2]....
        /*0150*/ 	.word	0x0000b280


	//   ....[3]....
        /*0154*/ 	.word	0x0000b4f0


	//----- nvinfo : EIATTR_VRC_CTA_INIT_COUNT
	.align		4
.L_54:
        /*0158*/ 	.byte	0x02, 0x4a
        /*015a*/ 	.byte	0x80
	.zero		1


	//----- nvinfo : EIATTR_MBARRIER_INSTR_OFFSETS
	.align		4
        /*015c*/ 	.byte	0x04, 0x39
        /*015e*/ 	.short	(.L_56 - .L_55)


	//   ....[0]....
.L_55:
        /*0160*/ 	.word	0x00002400
        /*0164*/ 	.word	0x000000ff
        /*0168*/ 	.word	0x00000000
        /*016c*/ 	.short	0x0100
        /*016e*/ 	.byte	0x0d
	.zero		1


	//   ....[1]....
        /*0170*/ 	.word	0x00004910
        /*0174*/ 	.word	0x000000ff
        /*0178*/ 	.word	0x00004008
        /*017c*/ 	.short	0x0100
        /*017e*/ 	.byte	0x10
	.zero		1


	//   ....[2]....
        /*0180*/ 	.word	0x00005050
        /*0184*/ 	.word	0x000000ff
        /*0188*/ 	.word	0x00000000
        /*018c*/ 	.short	0x010a
        /*018e*/ 	.byte	0x0d
	.zero		1


	//   ....[3]....
        /*0190*/ 	.word	0x00006d10
        /*0194*/ 	.word	0x000000ff
        /*0198*/ 	.word	0x00000000
        /*019c*/ 	.short	0x010a
        /*019e*/ 	.byte	0x0d
	.zero		1


	//   ....[4]....
        /*01a0*/ 	.word	0x00006e90
        /*01a4*/ 	.word	0x000000ff
        /*01a8*/ 	.word	0x00004000
        /*01ac*/ 	.short	0x0108
        /*01ae*/ 	.byte	0x10
	.zero		1


	//   ....[5]....
        /*01b0*/ 	.word	0x00006f40
        /*01b4*/ 	.word	0x000000ff
        /*01b8*/ 	.word	0x00004008
        /*01bc*/ 	.short	0x0108
        /*01be*/ 	.byte	0x10
	.zero		1


	//   ....[6]....
        /*01c0*/ 	.word	0x0000b510
        /*01c4*/ 	.word	0x000000ff
        /*01c8*/ 	.word	0x00000000
        /*01cc*/ 	.short	0x010a
        /*01ce*/ 	.byte	0x0d
	.zero		1


	//   ....[7]....
        /*01d0*/ 	.word	0x0000b540
        /*01d4*/ 	.word	0x000000ff
        /*01d8*/ 	.word	0x00000000
        /*01dc*/ 	.short	0x010a
        /*01de*/ 	.byte	0x0d
	.zero		1


	//----- nvinfo : EIATTR_NUM_MBARRIERS
	.align		4
.L_56:
        /*01e0*/ 	.byte	0x03, 0x38
        /*01e2*/ 	.short	0x0002


	//----- nvinfo : EIATTR_EXIT_INSTR_OFFSETS
	.align		4
        /*01e4*/ 	.byte	0x04, 0x1c
        /*01e6*/ 	.short	(.L_58 - .L_57)


	//   ....[0]....
.L_57:
        /*01e8*/ 	.word	0x0000b500


	//----- nvinfo : EIATTR_REQNTID
	.align		4
.L_58:
        /*01ec*/ 	.byte	0x04, 0x10
        /*01ee*/ 	.short	(.L_60 - .L_59)
.L_59:
        /*01f0*/ 	.word	0x00000080
        /*01f4*/ 	.word	0x00000001
        /*01f8*/ 	.word	0x00000001


	//----- nvinfo : EIATTR_CRS_STACK_SIZE
	.align		4
.L_60:
        /*01fc*/ 	.byte	0x04, 0x1e
        /*01fe*/ 	.short	(.L_62 - .L_61)
.L_61:
        /*0200*/ 	.word	0x00000000


	//----- nvinfo : EIATTR_CBANK_PARAM_SIZE
	.align		4
.L_62:
        /*0204*/ 	.byte	0x03, 0x19
        /*0206*/ 	.short	0x0050


	//----- nvinfo : EIATTR_PARAM_CBANK
	.align		4
        /*0208*/ 	.byte	0x04, 0x0a
        /*020a*/ 	.short	(.L_64 - .L_63)
	.align		4
.L_63:
        /*020c*/ 	.word	index@(.nv.constant0.matmul_kernel)
        /*0210*/ 	.short	0x0380
        /*0212*/ 	.short	0x0050


	//----- nvinfo : EIATTR_SW_WAR
	.align		4
.L_64:
        /*0214*/ 	.byte	0x04, 0x36
        /*0216*/ 	.short	(.L_66 - .L_65)
.L_65:
        /*0218*/ 	.word	0x00000008
.L_66:


//--------------------- .nv.compat                --------------------------
	.section	.nv.compat,"",@"SHT_CUDA_COMPAT_INFO"
	.align	4
        /*0000*/ 	.byte	0x02, 0x02, 0x02, 0x00, 0x02, 0x05, 0x05, 0x00, 0x02, 0x03, 0x00, 0x00, 0x02, 0x06, 0x01, 0x00


//--------------------- .nv.callgraph             --------------------------
	.section	.nv.callgraph,"",@"SHT_CUDA_CALLGRAPH"
	.align	4
	.sectionentsize	8
	.align		4
        /*0000*/ 	.word	0x00000000
	.align		4
        /*0004*/ 	.word	0xffffffff
	.align		4
        /*0008*/ 	.word	0x00000000
	.align		4
        /*000c*/ 	.word	0xfffffffe
	.align		4
        /*0010*/ 	.word	0x00000000
	.align		4
        /*0014*/ 	.word	0xfffffffd
	.align		4
        /*0018*/ 	.word	0x00000000
	.align		4
        /*001c*/ 	.word	0xfffffffc


//--------------------- .text.matmul_kernel       --------------------------
	.section	.text.matmul_kernel,"ax",@progbits
	.align	128
        .global         matmul_kernel
        .type           matmul_kernel,@function
        .size           matmul_kernel,(.L_x_20 - matmul_kernel)
        .other          matmul_kernel,@"STO_CUDA_ENTRY STV_DEFAULT"
matmul_kernel:
.text.matmul_kernel:
[----:B------:R-:W0:Y:S01]  /*0000*/  LDC R1, c[0x0][0x37c] ;  /* 0x0000df00ff017b82 */ /* 0x000e220000000800 */
[----:B------:R-:W1:Y:S01]  /*0010*/  S2R R86, SR_TID.X ;  /* 0x0000000000567919 */ /* 0x000e620000002100 */
[----:B------:R-:W2:Y:S01]  /*0020*/  LDCU.64 UR18, c[0x0][0x358] ;  /* 0x00006b00ff1277ac */ /* 0x000ea20008000a00 */
[----:B-1----:R-:W-:-:S13]  /*0030*/  ISETP.GE.U32.AND P0, PT, R86, 0x20, PT ;  /* 0x000000205600780c */ /* 0x002fda0003f06070 */
[----:B------:R-:W-:Y:S02]  /*0040*/  VOTEU.ANY UP0, P0 ;  /* 0x0000000000ff7886 */ /* 0x000fe40000000100 */
[----:B0-2---:R-:W-:Y:S05]  /*0050*/  BRA.U UP0, `(.L_x_0) ;  /* 0x0000000100b87547 */ /* 0x005fea000b800000 */
[----:B------:R-:W0:Y:S01]  /*0060*/  S2UR UR6, SR_CgaCtaId ;  /* 0x00000000000679c3 */ /* 0x000e220000008800 */
[----:B------:R-:W-:Y:S01]  /*0070*/  NOP ;  /* 0x0000000000007918 */ /* 0x000fe20000000000 */
[----:B------:R-:W-:Y:S02]  /*0080*/  UMOV UR4, 0x40 ;  /* 0x0000004000047882 */ /* 0x000fe40000000000 */
[----:B0-----:R-:W-:-:S09]  /*0090*/  ULEA UR4, UR6, UR4, 0x18 ;  /* 0x0000000406047291 */ /* 0x001fd2000f8ec0ff */
[----:B------:R-:W0:Y:S01]  /*00a0*/  LDS.U8 R0, [UR4] ;  /* 0x00000004ff007984 */ /* 0x000e220008000000 */
[----:B------:R-:W-:Y:S02]  /*00b0*/  UMOV UR4, 0x400 ;  /* 0x0000040000047882 */ /* 0x000fe40000000000 */
[----:B------:R-:W-:Y:S01]  /*00c0*/  ULEA UR4, UR6, UR4, 0x18 ;  /* 0x0000000406047291 */ /* 0x000fe2000f8ec0ff */
[----:B0-----:R-:W-:-:S13]  /*00d0*/  ISETP.NE.AND P0, PT, R0, RZ, PT ;  /* 0x000000ff0000720c */ /* 0x001fda0003f05270 */
[----:B------:R-:W-:Y:S05]  /*00e0*/  @P0 BRA `(.L_x_1) ;  /* 0x00000000007c0947 */ /* 0x000fea0003800000 */
[----:B------:R-:W-:-:S13]  /*00f0*/  ELECT P0, URZ, PT ;  /* 0x0000000000ff782f */ /* 0x000fda0003800000 */
[----:B------:R-:W-:Y:S05]  /*0100*/  @!P0 BRA `(.L_x_2) ;  /* 0x0000000000848947 */ /* 0x000fea0003800000 */
[----:B------:R-:W-:Y:S01]  /*0110*/  UMOV UR5, 0x4 ;  /* 0x0000000400057882 */ /* 0x000fe20000000000 */
[----:B------:R-:W-:Y:S02]  /*0120*/  IMAD.MOV.U32 R4, RZ, RZ, 0x1 ;  /* 0x00000001ff047424 */ /* 0x000fe400078e00ff */
[----:B------:R-:W-:Y:S02]  /*0130*/  IMAD.MOV.U32 R5, RZ, RZ, 0xf ;  /* 0x0000000fff057424 */ /* 0x000fe400078e00ff */
[----:B------:R-:W-:Y:S04]  /*0140*/  DEPBAR.LE SB0, 0x36 ;  /* 0x00008d800000791a */ /* 0x000fe80000000000 */
[----:B------:R-:W0:Y:S02]  /*0150*/  UTCATOMSWS.FIND_AND_SET.ALIGN UP1, UR5, UR5 ;  /* 0x00000005000575e3 */ /* 0x000e240008020800 */
[----:B0-----:R-:W-:-:S04]  /*0160*/  PLOP3.LUT P0, PT, PT, PT, UP1, 0x80, 0x8 ;  /* 0x000000000008781c */ /* 0x001fc80003f0f018 */
[----:B------:R-:W-:-:S04]  /*0170*/  SEL R0, RZ, 0xffffffff, !P0 ;  /* 0xffffffffff007807 */ /* 0x000fc80004000000 */
[----:B------:R-:W-:Y:S01]  /*0180*/  ISETP.NE.AND P0, PT, R0, RZ, PT ;  /* 0x000000ff0000720c */ /* 0x000fe20003f05270 */
[----:B------:R-:W-:-:S12]  /*0190*/  IMAD.U32 R0, RZ, RZ, UR5 ;  /* 0x00000005ff007e24 */ /* 0x000fd8000f8e00ff */
[----:B------:R-:W-:Y:S05]  /*01a0*/  @P0 BRA `(.L_x_3) ;  /* 0x0000000000240947 */ /* 0x000fea0003800000 */
.L_x_4:
[----:B------:R-:W-:Y:S05]  /*01b0*/  NANOSLEEP 0x64 ;  /* 0x000000640000795d */ /* 0x000fea0003800000 */
[----:B------:R-:W-:-:S05]  /*01c0*/  UMOV UR5, 0x4 ;  /* 0x0000000400057882 */ /* 0x000fca0000000000 */
[----:B------:R-:W-:Y:S04]  /*01d0*/  DEPBAR.LE SB0, 0x36 ;  /* 0x00008d800000791a */ /* 0x000fe80000000000 */
[----:B------:R-:W0:Y:S02]  /*01e0*/  UTCATOMSWS.FIND_AND_SET.ALIGN UP1, UR5, UR5 ;  /* 0x00000005000575e3 */ /* 0x000e240008020800 */
[----:B0-----:R-:W-:-:S04]  /*01f0*/  PLOP3.LUT P0, PT, PT, PT, UP1, 0x80, 0x8 ;  /* 0x000000000008781c */ /* 0x001fc80003f0f018 */
[----:B------:R-:W-:-:S04]  /*0200*/  SEL R0, RZ, 0xffffffff, !P0 ;  /* 0xffffffffff007807 */ /* 0x000fc80004000000 */
[----:B------:R-:W-:Y:S01]  /*0210*/  ISETP.NE.AND P0, PT, R0, RZ, PT ;  /* 0x000000ff0000720c */ /* 0x000fe20003f05270 */
[----:B------:R-:W-:-:S12]  /*0220*/  IMAD.U32 R0, RZ, RZ, UR5 ;  /* 0x00000005ff007e24 */ /* 0x000fd8000f8e00ff */
[----:B------:R-:W-:Y:S05]  /*0230*/  @!P0 BRA `(.L_x_4) ;  /* 0xfffffffc00dc8947 */ /* 0x000fea000383ffff */
.L_x_3:
[C---:B------:R-:W-:Y:S01]  /*0240*/  VIADD R3, R0.reuse, 0x10 ;  /* 0x0000001000037836 */ /* 0x040fe20000000000 */
[----:B------:R-:W-:Y:S01]  /*0250*/  UMOV UR5, 0x50 ;  /* 0x0000005000057882 */ /* 0x000fe20000000000 */
[----:B------:R-:W-:Y:S01]  /*0260*/  SHF.L.U32 R2, R5, R0, RZ ;  /* 0x0000000005027219 */ /* 0x000fe200000006ff */
[----:B------:R-:W-:Y:S01]  /*0270*/  ULEA UR5, UR6, UR5, 0x18 ;  /* 0x0000000506057291 */ /* 0x000fe2000f8ec0ff */
[----:B------:R-:W-:Y:S01]  /*0280*/  IMAD.SHL.U32 R0, R0, 0x20, RZ ;  /* 0x0000002000007824 */ /* 0x000fe200078e00ff */
[----:B------:R-:W-:-:S04]  /*0290*/  SHF.L.U32 R3, R4, R3, RZ ;  /* 0x0000000304037219 */ /* 0x000fc800000006ff */
[----:B------:R-:W-:-:S05]  /*02a0*/  LOP3.LUT R2, R3, R2, RZ, 0xfc, !PT ;  /* 0x0000000203027212 */ /* 0x000fca00078efcff */
[----:B------:R0:W-:Y:S04]  /*02b0*/  ATOMS.OR RZ, [UR5], R2 ;  /* 0x00000002ffff798c */ /* 0x0001e8000b000005 */
[----:B------:R0:W-:Y:S01]  /*02c0*/  STS [UR4], R0 ;  /* 0x00000000ff007988 */ /* 0x0001e20008000804 */
[----:B------:R-:W-:Y:S05]  /*02d0*/  BRA `(.L_x_2) ;  /* 0x0000000000107947 */ /* 0x000fea0003800000 */
.L_x_1:
[----:B------:R-:W-:Y:S01]  /*02e0*/  IMAD.MOV.U32 R0, RZ, RZ, -0x1 ;  /* 0xffffffffff007424 */ /* 0x000fe200078e00ff */
[----:B------:R-:W-:-:S04]  /*02f0*/  MOV R2, 0x320 ;  /* 0x0000032000027802 */ /* 0x000fc80000000f00 */
[----:B------:R0:W-:Y:S03]  /*0300*/  STS [UR4], R0 ;  /* 0x00000000ff007988 */ /* 0x0001e60008000804 */
[----:B0-----:R-:W-:Y:S05]  /*0310*/  CALL.REL.NOINC `($__internal_1_$__cuda_sm10x_tcgen05_guardrail_trap_phase_invalid_during_alloc) ;  /* 0x000000b000a07944 */ /* 0x001fea0003c00000 */
.L_x_2:
[----:B------:R-:W-:Y:S05]  /*0320*/  WARPSYNC.ALL ;  /* 0x0000000000007948 */ /* 0x000fea0003800000 */
[----:B------:R-:W-:Y:S01]  /*0330*/  NOP ;  /* 0x0000000000007918 */ /* 0x000fe20000000000 */
.L_x_0:
[----:B------:R-:W1:Y:S08]  /*0340*/  LDC.64 R42, c[0x0][0x398] ;  /* 0x0000e600ff2a7b82 */ /* 0x000e700000000a00 */
[----:B------:R-:W2:Y:S02]  /*0350*/  S2UR UR5, SR_CgaSize ;  /* 0x00000000000579c3 */ /* 0x000ea40000008a00 */
[----:B--2---:R-:W-:-:S12]  /*0360*/  UIMAD UR5, UR5, -0xa0, URZ ;  /* 0xffffff60050578a4 */ /* 0x004fd8000f8e02ff */
[----:B------:R-:W2:Y:S01]  /*0370*/  LDCU UR5, c[0x0][UR5+0x2b0] ;  /* 0x00005600050577ac */ /* 0x000ea20008000800 */
[----:B------:R-:W3:Y:S01]  /*0380*/  S2R R12, SR_CgaCtaId ;  /* 0x00000000000c7919 */ /* 0x000ee20000008800 */
[----:B------:R-:W-:Y:S02]  /*0390*/  SHF.R.U32.HI R179, RZ, 0x5, R86 ;  /* 0x00000005ffb37819 */ /* 0x000fe40000011656 */
[----:B------:R-:W-:Y:S01]  /*03a0*/  LOP3.LUT R146, R86, 0x7f, RZ, 0xc0, !PT ;  /* 0x0000007f56927812 */ /* 0x000fe200078ec0ff */
[----:B------:R-:W4:Y:S01]  /*03b0*/  S2UR UR4, SR_CTAID.X ;  /* 0x00000000000479c3 */ /* 0x000f220000002500 */
[----:B01----:R-:W-:Y:S01]  /*03c0*/  VIADD R0, R43, 0xff ;  /* 0x000000ff2b007836 */ /* 0x003fe20000000000 */
[----:B------:R-:W-:-:S04]  /*03d0*/  IABS R11, R42 ;  /* 0x0000002a000b7213 */ /* 0x000fc80000000000 */
[----:B------:R-:W-:Y:S02]  /*03e0*/  SHF.R.S32.HI R3, RZ, 0x1f, R0 ;  /* 0x0000001fff037819 */ /* 0x000fe40000011400 */
[----:B----4-:R-:W-:Y:S01]  /*03f0*/  I2FP.F32.U32 R5, UR4 ;  /* 0x0000000400057c45 */ /* 0x010fe20008201000 */
[----:B------:R-:W0:Y:S01]  /*0400*/  S2UR UR4, SR_CgaCtaId ;  /* 0x00000000000479c3 */ /* 0x000e220000008800 */
[----:B------:R-:W-:Y:S01]  /*0410*/  LEA.HI R3, R3, R0, RZ, 0x8 ;  /* 0x0000000003037211 */ /* 0x000fe200078f40ff */
[----:B---3--:R-:W-:Y:S02]  /*0420*/  IMAD.SHL.U32 R148, R12, 0x80, RZ ;  /* 0x000000800c947824 */ /* 0x008fe400078e00ff */
[----:B--2---:R-:W-:Y:S01]  /*0430*/  FMUL R5, R5, UR5 ;  /* 0x0000000505057c20 */ /* 0x004fe20008400000 */
[----:B------:R-:W-:-:S05]  /*0440*/  SHF.R.S32.HI R3, RZ, 0x8, R3 ;  /* 0x00000008ff037819 */ /* 0x000fca0000011403 */
[----:B------:R-:W-:Y:S01]  /*0450*/  IMAD.SHL.U32 R4, R3, 0x8, RZ ;  /* 0x0000000803047824 */ /* 0x000fe200078e00ff */
[----:B------:R-:W-:Y:S04]  /*0460*/  F2I.U32.TRUNC.NTZ R5, R5 ;  /* 0x0000000500057305 */ /* 0x000fe8000020f000 */
[----:B------:R-:W-:-:S04]  /*0470*/  IABS R7, R4 ;  /* 0x0000000400077213 */ /* 0x000fc80000000000 */
[----:B------:R-:W1:Y:S08]  /*0480*/  I2F.RP R0, R7 ;  /* 0x0000000700007306 */ /* 0x000e700000209400 */
[----:B-1----:R-:W1:Y:S02]  /*0490*/  MUFU.RCP R0, R0 ;  /* 0x0000000000007308 */ /* 0x002e640000001000 */
[----:B-1----:R-:W-:Y:S01]  /*04a0*/  VIADD R2, R0, 0xffffffe ;  /* 0x0ffffffe00027836 */ /* 0x002fe20000000000 */
[----:B------:R-:W-:-:S05]  /*04b0*/  IABS R0, R5 ;  /* 0x0000000500007213 */ /* 0x000fca0000000000 */
[----:B------:R1:W2:Y:S02]  /*04c0*/  F2I.FTZ.U32.TRUNC.NTZ R3, R2 ;  /* 0x0000000200037305 */ /* 0x0002a4000021f000 */
[----:B-1----:R-:W-:Y:S02]  /*04d0*/  IMAD.MOV.U32 R2, RZ, RZ, RZ ;  /* 0x000000ffff027224 */ /* 0x002fe400078e00ff */
[----:B--2---:R-:W-:-:S04]  /*04e0*/  IMAD.MOV R6, RZ, RZ, -R3 ;  /* 0x000000ffff067224 */ /* 0x004fc800078e0a03 */
[----:B------:R-:W-:Y:S01]  /*04f0*/  IMAD R9, R6, R7, RZ ;  /* 0x0000000706097224 */ /* 0x000fe200078e02ff */
[----:B------:R-:W-:-:S03]  /*0500*/  IABS R6, R4 ;  /* 0x0000000400067213 */ /* 0x000fc60000000000 */
[----:B------:R-:W-:-:S04]  /*0510*/  IMAD.HI.U32 R3, R3, R9, R2 ;  /* 0x0000000903037227 */ /* 0x000fc800078e0002 */
[----:B------:R-:W-:Y:S02]  /*0520*/  IMAD.MOV R2, RZ, RZ, -R6 ;  /* 0x000000ffff027224 */ /* 0x000fe400078e0a06 */
[----:B------:R-:W-:-:S04]  /*0530*/  IMAD.HI.U32 R3, R3, R0, RZ ;  /* 0x0000000003037227 */ /* 0x000fc800078e00ff */
[----:B------:R-:W-:Y:S01]  /*0540*/  IMAD R0, R3, R2, R0 ;  /* 0x0000000203007224 */ /* 0x000fe200078e0200 */
[----:B------:R-:W-:Y:S04]  /*0550*/  BAR.SYNC.DEFER_BLOCKING 0x0 ;  /* 0x0000000000007b1d */ /* 0x000fe80000010000 */
[----:B------:R-:W-:-:S13]  /*0560*/  ISETP.GT.U32.AND P1, PT, R7, R0, PT ;  /* 0x000000000700720c */ /* 0x000fda0003f24070 */
[----:B------:R-:W-:Y:S02]  /*0570*/  @!P1 IMAD.IADD R0, R0, 0x1, -R7 ;  /* 0x0000000100009824 */ /* 0x000fe400078e0a07 */
[----:B------:R-:W-:Y:S01]  /*0580*/  @!P1 VIADD R3, R3, 0x1 ;  /* 0x0000000103039836 */ /* 0x000fe20000000000 */
[----:B------:R-:W-:Y:S02]  /*0590*/  ISETP.NE.AND P1, PT, R4, RZ, PT ;  /* 0x000000ff0400720c */ /* 0x000fe40003f25270 */
[----:B------:R-:W-:Y:S02]  /*05a0*/  ISETP.GE.U32.AND P0, PT, R0, R7, PT ;  /* 0x000000070000720c */ /* 0x000fe40003f06070 */
[----:B------:R-:W-:-:S04]  /*05b0*/  LOP3.LUT R0, R5, R4, RZ, 0x3c, !PT ;  /* 0x0000000405007212 */ /* 0x000fc800078e3cff */
[----:B------:R-:W-:Y:S01]  /*05c0*/  ISETP.GE.AND P2, PT, R0, RZ, PT ;  /* 0x000000ff0000720c */ /* 0x000fe20003f46270 */
[----:B------:R-:W-:-:S06]  /*05d0*/  VIADD R0, R42, 0x7f ;  /* 0x0000007f2a007836 */ /* 0x000fcc0000000000 */
[----:B------:R-:W-:-:S04]  /*05e0*/  @P0 VIADD R3, R3, 0x1 ;  /* 0x0000000103030836 */ /* 0x000fc80000000000 */
[----:B------:R-:W-:Y:S01]  /*05f0*/  IMAD.MOV.U32 R2, RZ, RZ, R3 ;  /* 0x000000ffff027224 */ /* 0x000fe200078e0003 */
[----:B------:R-:W-:-:S03]  /*0600*/  SHF.R.S32.HI R3, RZ, 0x1f, R0 ;  /* 0x0000001fff037819 */ /* 0x000fc60000011400 */
[----:B------:R-:W-:Y:S01]  /*0610*/  @!P2 IMAD.MOV R2, RZ, RZ, -R2 ;  /* 0x000000ffff02a224 */ /* 0x000fe200078e0a02 */
[----:B------:R-:W-:Y:S02]  /*0620*/  @!P1 LOP3.LUT R2, RZ, R4, RZ, 0x33, !PT ;  /* 0x00000004ff029212 */ /* 0x000fe400078e33ff */
[----:B------:R-:W-:-:S03]  /*0630*/  LEA.HI R3, R3, R0, RZ, 0x7 ;  /* 0x0000000003037211 */ /* 0x000fc600078f38ff */
[----:B------:R-:W-:Y:S02]  /*0640*/  IMAD.SHL.U32 R9, R2, 0x8, RZ ;  /* 0x0000000802097824 */ /* 0x000fe400078e00ff */
[----:B------:R-:W-:-:S03]  /*0650*/  IMAD.MOV R2, RZ, RZ, -R2 ;  /* 0x000000ffff027224 */ /* 0x000fc600078e0a02 */
[----:B------:R-:W-:Y:S01]  /*0660*/  LEA.HI.SX32 R3, R3, -R9, 0x19 ;  /* 0x8000000903037211 */ /* 0x000fe200078fcaff */
[----:B------:R-:W-:Y:S02]  /*0670*/  IMAD R10, R4, R2, R5 ;  /* 0x00000002040a7224 */ /* 0x000fe400078e0205 */
[----:B------:R-:W-:Y:S01]  /*0680*/  IMAD.MOV.U32 R2, RZ, RZ, RZ ;  /* 0x000000ffff027224 */ /* 0x000fe200078e00ff */
[----:B------:R-:W-:Y:S02]  /*0690*/  VIMNMX R13, PT, PT, R3, 0x8, PT ;  /* 0x00000008030d7848 */ /* 0x000fe40003fe0100 */
[----:B------:R-:W-:Y:S02]  /*06a0*/  IABS R7, R10 ;  /* 0x0000000a00077213 */ /* 0x000fe40000000000 */
[-C--:B------:R-:W-:Y:S02]  /*06b0*/  IABS R8, R13.reuse ;  /* 0x0000000d00087213 */ /* 0x080fe40000000000 */
[----:B------:R-:W-:-:S02]  /*06c0*/  IABS R4, R13 ;  /* 0x0000000d00047213 */ /* 0x000fc40000000000 */
[----:B------:R-:W1:Y:S08]  /*06d0*/  I2F.RP R0, R8 ;  /* 0x0000000800007306 */ /* 0x000e700000209400 */
[----:B-1----:R-:W1:Y:S02]  /*06e0*/  MUFU.RCP R0, R0 ;  /* 0x0000000000007308 */ /* 0x002e640000001000 */
[----:B-1----:R-:W-:-:S06]  /*06f0*/  VIADD R3, R0, 0xffffffe ;  /* 0x0ffffffe00037836 */ /* 0x002fcc0000000000 */
[----:B------:R-:W1:Y:S02]  /*0700*/  F2I.FTZ.U32.TRUNC.NTZ R3, R3 ;  /* 0x0000000300037305 */ /* 0x000e64000021f000 */
[----:B-1----:R-:W-:-:S04]  /*0710*/  IMAD.MOV R6, RZ, RZ, -R3 ;  /* 0x000000ffff067224 */ /* 0x002fc800078e0a03 */
[----:B------:R-:W-:-:S04]  /*0720*/  IMAD.MOV.U32 R5, RZ, RZ, R6 ;  /* 0x000000ffff057224 */ /* 0x000fc800078e0006 */
[----:B------:R-:W-:-:S04]  /*0730*/  IMAD R5, R5, R8, RZ ;  /* 0x0000000805057224 */ /* 0x000fc800078e02ff */
[----:B------:R-:W-:-:S04]  /*0740*/  IMAD.HI.U32 R2, R3, R5, R2 ;  /* 0x0000000503027227 */ /* 0x000fc800078e0002 */
[----:B------:R-:W-:Y:S02]  /*0750*/  IMAD.MOV R3, RZ, RZ, -R4 ;  /* 0x000000ffff037224 */ /* 0x000fe400078e0a04 */
[----:B------:R-:W-:Y:S01]  /*0760*/  IMAD.HI.U32 R0, R2, R7, RZ ;  /* 0x0000000702007227 */ /* 0x000fe200078e00ff */
[----:B------:R-:W1:Y:S01]  /*0770*/  I2F.RP R4, R11 ;  /* 0x0000000b00047306 */ /* 0x000e620000209400 */
[----:B------:R-:W-:Y:S02]  /*0780*/  IABS R2, R43 ;  /* 0x0000002b00027213 */ /* 0x000fe40000000000 */
[----:B------:R-:W-:-:S05]  /*0790*/  IMAD R3, R0, R3, R7 ;  /* 0x0000000300037224 */ /* 0x000fca00078e0207 */
[----:B------:R-:W-:Y:S01]  /*07a0*/  ISETP.GT.U32.AND P1, PT, R8, R3, PT ;  /* 0x000000030800720c */ /* 0x000fe20003f24070 */
[----:B------:R-:W2:Y:S08]  /*07b0*/  I2F.RP R6, R2 ;  /* 0x0000000200067306 */ /* 0x000eb00000209400 */
[----:B-1----:R-:W1:Y:S04]  /*07c0*/  MUFU.RCP R4, R4 ;  /* 0x0000000400047308 */ /* 0x002e680000001000 */
[----:B------:R-:W-:-:S02]  /*07d0*/  @!P1 IMAD.IADD R3, R3, 0x1, -R8 ;  /* 0x0000000103039824 */ /* 0x000fc400078e0a08 */
[----:B------:R-:W-:Y:S01]  /*07e0*/  @!P1 VIADD R0, R0, 0x1 ;  /* 0x0000000100009836 */ /* 0x000fe20000000000 */
[----:B------:R-:W-:Y:S01]  /*07f0*/  ISETP.NE.AND P1, PT, R13, RZ, PT ;  /* 0x000000ff0d00720c */ /* 0x000fe20003f25270 */
[----:B--2---:R-:W2:Y:S01]  /*0800*/  MUFU.RCP R6, R6 ;  /* 0x0000000600067308 */ /* 0x004ea20000001000 */
[----:B------:R-:W-:Y:S02]  /*0810*/  ISETP.GE.U32.AND P0, PT, R3, R8, PT ;  /* 0x000000080300720c */ /* 0x000fe40003f06070 */
[----:B------:R-:W-:-:S04]  /*0820*/  LOP3.LUT R3, R10, R13, RZ, 0x3c, !PT ;  /* 0x0000000d0a037212 */ /* 0x000fc800078e3cff */
[----:B------:R-:W-:Y:S01]  /*0830*/  ISETP.GE.AND P2, PT, R3, RZ, PT ;  /* 0x000000ff0300720c */ /* 0x000fe20003f46270 */
[----:B-1----:R-:W-:-:S06]  /*0840*/  VIADD R5, R4, 0xffffffe ;  /* 0x0ffffffe04057836 */ /* 0x002fcc0000000000 */
[----:B------:R-:W-:Y:S01]  /*0850*/  @P0 VIADD R0, R0, 0x1 ;  /* 0x0000000100000836 */ /* 0x000fe20000000000 */
[----:B------:R-:W1:Y:S01]  /*0860*/  F2I.FTZ.U32.TRUNC.NTZ R5, R5 ;  /* 0x0000000500057305 */ /* 0x000e62000021f000 */
[----:B--2---:R-:W-:Y:S02]  /*0870*/  VIADD R6, R6, 0xffffffe ;  /* 0x0ffffffe06067836 */ /* 0x004fe40000000000 */
[----:B------:R-:W-:Y:S01]  /*0880*/  IMAD.MOV.U32 R145, RZ, RZ, R0 ;  /* 0x000000ffff917224 */ /* 0x000fe200078e0000 */
[----:B------:R-:W-:-:S03]  /*0890*/  MOV R0, 0x400 ;  /* 0x0000040000007802 */ /* 0x000fc60000000f00 */
[----:B------:R-:W-:Y:S01]  /*08a0*/  @!P2 IMAD.MOV R145, RZ, RZ, -R145 ;  /* 0x000000ffff91a224 */ /* 0x000fe200078e0a91 */
[----:B------:R-:W-:Y:S01]  /*08b0*/  R2UR UR16, R0 ;  /* 0x00000000001072ca */ /* 0x000fe200000e0000 */
[----:B------:R2:W3:Y:S01]  /*08c0*/  F2I.FTZ.U32.TRUNC.NTZ R7, R6 ;  /* 0x0000000600077305 */ /* 0x0004e2000021f000 */
[----:B------:R-:W-:Y:S01]  /*08d0*/  @!P1 LOP3.LUT R145, RZ, R13, RZ, 0x33, !PT ;  /* 0x0000000dff919212 */ /* 0x000fe200078e33ff */
[----:B-1----:R-:W-:-:S04]  /*08e0*/  IMAD.MOV R4, RZ, RZ, -R5 ;  /* 0x000000ffff047224 */ /* 0x002fc800078e0a05 */
[----:B------:R-:W-:Y:S02]  /*08f0*/  IMAD.MOV R0, RZ, RZ, -R145 ;  /* 0x000000ffff007224 */ /* 0x000fe400078e0a91 */
[----:B------:R-:W-:Y:S02]  /*0900*/  IMAD.SHL.U32 R145, R145, 0x100, RZ ;  /* 0x0000010091917824 */ /* 0x000fe400078e00ff */
[----:B------:R-:W-:Y:S02]  /*0910*/  IMAD R0, R13, R0, R10 ;  /* 0x000000000d007224 */ /* 0x000fe400078e020a */
[----:B0-----:R-:W-:Y:S01]  /*0920*/  ULEA UR16, UR4, UR16, 0x18 ;  /* 0x0000001004107291 */ /* 0x001fe2000f8ec0ff */
[----:B--2---:R-:W-:Y:S02]  /*0930*/  IMAD.MOV.U32 R6, RZ, RZ, RZ ;  /* 0x000000ffff067224 */ /* 0x004fe400078e00ff */
[----:B------:R-:W-:Y:S02]  /*0940*/  IMAD.IADD R3, R9, 0x1, R0 ;  /* 0x0000000109037824 */ /* 0x000fe400078e0200 */
[----:B------:R-:W-:-:S02]  /*0950*/  IMAD.IADD R0, R179, 0x1, R148 ;  /* 0x00000001b3007824 */ /* 0x000fc400078e0294 */
[----:B------:R-:W-:Y:S02]  /*0960*/  IMAD R9, R4, R11, RZ ;  /* 0x0000000b04097224 */ /* 0x000fe400078e02ff */
[----:B------:R-:W0:Y:S01]  /*0970*/  LDS R10, [UR16] ;  /* 0x00000010ff0a7984 */ /* 0x000e220008000800 */
[----:B---3--:R-:W-:Y:S01]  /*0980*/  IMAD.MOV R13, RZ, RZ, -R7 ;  /* 0x000000ffff0d7224 */ /* 0x008fe200078e0a07 */
[----:B------:R-:W-:Y:S01]  /*0990*/  LOP3.LUT R8, R145, 0x83, R0, 0xf8, !PT ;  /* 0x0000008391087812 */ /* 0x000fe200078ef800 */
[----:B------:R-:W-:Y:S02]  /*09a0*/  IMAD.MOV.U32 R4, RZ, RZ, RZ ;  /* 0x000000ffff047224 */ /* 0x000fe400078e00ff */
[----:B------:R-:W-:Y:S01]  /*09b0*/  IMAD R0, R3, 0x80, R146 ;  /* 0x0000008003007824 */ /* 0x000fe200078e0292 */
[----:B------:R-:W-:Y:S01]  /*09c0*/  LOP3.LUT R14, R8, 0x4, RZ, 0xfc, !PT ;  /* 0x00000004080e7812 */ /* 0x000fe200078efcff */
[----:B------:R-:W-:Y:S01]  /*09d0*/  IMAD.HI.U32 R4, R5, R9, R4 ;  /* 0x0000000905047227 */ /* 0x000fe200078e0004 */
[----:B------:R-:W-:-:S02]  /*09e0*/  IABS R9, R8 ;  /* 0x0000000800097213 */ /* 0x000fc40000000000 */
[----:B------:R-:W-:Y:S01]  /*09f0*/  IABS R5, R0 ;  /* 0x0000000000057213 */ /* 0x000fe20000000000 */
[----:B------:R-:W-:Y:S01]  /*0a00*/  IMAD R3, R13, R2, RZ ;  /* 0x000000020d037224 */ /* 0x000fe200078e02ff */
[C---:B------:R-:W-:Y:S02]  /*0a10*/  LOP3.LUT R16, R8.reuse, 0x8, RZ, 0xfc, !PT ;  /* 0x0000000808107812 */ /* 0x040fe400078efcff */
[----:B------:R-:W-:Y:S01]  /*0a20*/  LOP3.LUT R17, R8, 0xc, RZ, 0xfc, !PT ;  /* 0x0000000c08117812 */ /* 0x000fe200078efcff */
[----:B------:R-:W-:Y:S01]  /*0a30*/  IMAD.HI.U32 R6, R7, R3, R6 ;  /* 0x0000000307067227 */ /* 0x000fe200078e0006 */
[----:B------:R-:W-:Y:S02]  /*0a40*/  IABS R13, R16 ;  /* 0x00000010000d7213 */ /* 0x000fe40000000000 */
[----:B------:R-:W-:Y:S01]  /*0a50*/  IABS R15, R17 ;  /* 0x00000011000f7213 */ /* 0x000fe20000000000 */
[----:B------:R-:W-:Y:S01]  /*0a60*/  IMAD.MOV.U32 R7, RZ, RZ, R9 ;  /* 0x000000ffff077224 */ /* 0x000fe200078e0009 */
[----:B------:R-:W-:Y:S01]  /*0a70*/  IABS R9, R14 ;  /* 0x0000000e00097213 */ /* 0x000fe20000000000 */
[----:B------:R-:W-:-:S04]  /*0a80*/  IMAD.HI.U32 R4, R4, R5, RZ ;  /* 0x0000000504047227 */ /* 0x000fc800078e00ff */
[----:B------:R-:W-:-:S04]  /*0a90*/  IMAD.HI.U32 R3, R6, R7, RZ ;  /* 0x0000000706037227 */ /* 0x000fc800078e00ff */
[----:B------:R-:W-:Y:S02]  /*0aa0*/  IMAD.MOV R3, RZ, RZ, -R3 ;  /* 0x000000ffff037224 */ /* 0x000fe400078e0a03 */
[----:B------:R-:W-:Y:S02]  /*0ab0*/  IMAD.MOV R4, RZ, RZ, -R4 ;  /* 0x000000ffff047224 */ /* 0x000fe400078e0a04 */
[C---:B------:R-:W-:Y:S02]  /*0ac0*/  IMAD R3, R2.reuse, R3, R7 ;  /* 0x0000000302037224 */ /* 0x040fe400078e0207 */
[----:B------:R-:W-:Y:S02]  /*0ad0*/  IMAD R4, R11, R4, R5 ;  /* 0x000000040b047224 */ /* 0x000fe400078e0205 */
[----:B------:R-:W-:Y:S01]  /*0ae0*/  IMAD.SHL.U32 R7, R179, 0x200000, RZ ;  /* 0x00200000b3077824 */ /* 0x000fe200078e00ff */
[----:B------:R-:W-:Y:S01]  /*0af0*/  BAR.SYNC.DEFER_BLOCKING 0x0 ;  /* 0x0000000000007b1d */ /* 0x000fe20000010000 */
[----:B------:R-:W-:Y:S01]  /*0b00*/  ISETP.GT.U32.AND P1, PT, R2, R3, PT ;  /* 0x000000030200720c */ /* 0x000fe20003f24070 */
[----:B------:R-:W-:Y:S01]  /*0b10*/  IMAD.HI.U32 R5, R6, R9, RZ ;  /* 0x0000000906057227 */ /* 0x000fe200078e00ff */
[----:B------:R-:W-:-:S02]  /*0b20*/  ISETP.GT.U32.AND P0, PT, R11, R4, PT ;  /* 0x000000040b00720c */ /* 0x000fc40003f04070 */
[----:B------:R-:W-:Y:S01]  /*0b30*/  LOP3.LUT R7, R7, 0x600000, RZ, 0xc0, !PT ;  /* 0x0060000007077812 */ /* 0x000fe200078ec0ff */
[----:B------:R-:W-:Y:S01]  /*0b40*/  IMAD.MOV R5, RZ, RZ, -R5 ;  /* 0x000000ffff057224 */ /* 0x000fe200078e0a05 */
[----:B0-----:R-:W-:Y:S02]  /*0b50*/  R2UR UR17, R10 ;  /* 0x000000000a1172ca */ /* 0x001fe400000e0000 */
[----:B------:R-:W-:Y:S01]  /*0b60*/  R2UR UR12, R7 ;  /* 0x00000000070c72ca */ /* 0x000fe200000e0000 */
[----:B------:R-:W-:-:S04]  /*0b70*/  IMAD.HI.U32 R7, R6, R13, RZ ;  /* 0x0000000d06077227 */ /* 0x000fc800078e00ff */
[----:B------:R-:W-:Y:S02]  /*0b80*/  IMAD R5, R2, R5, R9 ;  /* 0x0000000502057224 */ /* 0x000fe400078e0209 */
[----:B------:R-:W-:Y:S02]  /*0b90*/  @!P1 IMAD.IADD R3, R3, 0x1, -R2 ;  /* 0x0000000103039824 */ /* 0x000fe400078e0a02 */
[----:B------:R-:W-:Y:S01]  /*0ba0*/  @!P0 IMAD.IADD R4, R4, 0x1, -R11 ;  /* 0x0000000104048824 */ /* 0x000fe200078e0a0b */
[C---:B------:R-:W-:Y:S01]  /*0bb0*/  ISETP.GT.U32.AND P5, PT, R2.reuse, R5, PT ;  /* 0x000000050200720c */ /* 0x040fe20003fa4070 */
[----:B------:R-:W-:Y:S01]  /*0bc0*/  IMAD.MOV R7, RZ, RZ, -R7 ;  /* 0x000000ffff077224 */ /* 0x000fe200078e0a07 */
[----:B------:R-:W-:Y:S01]  /*0bd0*/  ISETP.GT.U32.AND P1, PT, R2, R3, PT ;  /* 0x000000030200720c */ /* 0x000fe20003f24070 */
[----:B------:R-:W-:Y:S01]  /*0be0*/  IMAD.HI.U32 R9, R6, R15, RZ ;  /* 0x0000000f06097227 */ /* 0x000fe200078e00ff */
[----:B------:R-:W-:-:S03]  /*0bf0*/  ISETP.GT.U32.AND P4, PT, R11, R4, PT ;  /* 0x000000040b00720c */ /* 0x000fc60003f84070 */
[----:B------:R-:W-:Y:S01]  /*0c00*/  IMAD R7, R2, R7, R13 ;  /* 0x0000000702077224 */ /* 0x000fe200078e020d */
[----:B------:R-:W-:Y:S09]  /*0c10*/  BRA.U UP0, `(.L_x_5) ;  /* 0x0000000100187547 */ /* 0x000ff2000b800000 */
[----:B------:R-:W-:Y:S01]  /*0c20*/  ELECT P0, URZ, PT ;  /* 0x0000000000ff782f */ /* 0x000fe20003800000 */
[----:B------:R-:W-:Y:S01]  /*0c30*/  IMAD.MOV.U32 R10, RZ, RZ, 0x1 ;  /* 0x00000001ff0a7424 */ /* 0x000fe200078e00ff */
[----:B------:R-:W-:Y:S11]  /*0c40*/  UVIRTCOUNT.DEALLOC.SMPOOL 0x80 ;  /* 0x000000800000784c */ /* 0x000ff60000000000 */
[----:B------:R-:W-:-:S04]  /*0c50*/  @P0 MOV R13, 0x40 ;  /* 0x00000040000d0802 */ /* 0x000fc80000000f00 */
[----:B------:R-:W-:-:S05]  /*0c60*/  @P0 LEA R13, R12, R13, 0x18 ;  /* 0x0000000d0c0d0211 */ /* 0x000fca00078ec0ff */
[----:B------:R0:W-:Y:S02]  /*0c70*/  @P0 STS.U8 [R13], R10 ;  /* 0x0000000a0d000388 */ /* 0x0001e40000000000 */
.L_x_5:
[----:B------:R-:W-:Y:S01]  /*0c80*/  ISETP.GT.U32.AND P3, PT, R2, R7, PT ;  /* 0x000000070200720c */ /* 0x000fe20003f64070 */
[--C-:B------:R-:W-:Y:S01]  /*0c90*/  @!P5 IMAD.IADD R5, R5, 0x1, -R2.reuse ;  /* 0x000000010505d824 */ /* 0x100fe200078e0a02 */
[C---:B------:R-:W-:Y:S01]  /*0ca0*/  ISETP.GE.AND P0, PT, R8.reuse, RZ, PT ;  /* 0x000000ff0800720c */ /* 0x040fe20003f06270 */
[----:B------:R-:W-:Y:S01]  /*0cb0*/  IMAD.MOV R9, RZ, RZ, -R9 ;  /* 0x000000ffff097224 */ /* 0x000fe200078e0a09 */
[----:B0-----:R-:W-:Y:S01]  /*0cc0*/  LOP3.LUT R10, R8, 0x10, RZ, 0xfc, !PT ;  /* 0x00000010080a7812 */ /* 0x001fe200078efcff */
[----:B------:R-:W-:Y:S01]  /*0cd0*/  @!P4 IMAD.IADD R4, R4, 0x1, -R11 ;  /* 0x000000010404c824 */ /* 0x000fe200078e0a0b */
[----:B------:R-:W-:Y:S01]  /*0ce0*/  LOP3.LUT R11, R8, 0x14, RZ, 0xfc, !PT ;  /* 0x00000014080b7812 */ /* 0x000fe200078efcff */
[--C-:B------:R-:W-:Y:S01]  /*0cf0*/  @!P1 IMAD.IADD R3, R3, 0x1, -R2.reuse ;  /* 0x0000000103039824 */ /* 0x100fe200078e0a02 */
[C---:B------:R-:W-:Y:S01]  /*0d00*/  ISETP.GT.U32.AND P5, PT, R2.reuse, R5, PT ;  /* 0x000000050200720c */ /* 0x040fe20003fa4070 */
[----:B------:R-:W-:Y:S01]  /*0d10*/  IMAD R9, R2, R9, R15 ;  /* 0x0000000902097224 */ /* 0x000fe200078e020f */
[----:B------:R-:W-:Y:S01]  /*0d20*/  LOP3.LUT R12, R8, 0x18, RZ, 0xfc, !PT ;  /* 0x00000018080c7812 */ /* 0x000fe200078efcff */
[----:B------:R-:W-:Y:S01]  /*0d30*/  IMAD.MOV.U32 R40, RZ, RZ, R3 ;  /* 0x000000ffff287224 */ /* 0x000fe200078e0003 */
[----:B------:R-:W-:Y:S01]  /*0d40*/  IABS R15, R11 ;  /* 0x0000000b000f7213 */ /* 0x000fe20000000000 */
[----:B------:R-:W-:Y:S01]  /*0d50*/  @!P3 IMAD.IADD R7, R7, 0x1, -R2 ;  /* 0x000000010707b824 */ /* 0x000fe200078e0a02 */
[----:B------:R-:W-:Y:S01]  /*0d60*/  IABS R13, R10 ;  /* 0x0000000a000d7213 */ /* 0x000fe20000000000 */
[----:B------:R-:W-:Y:S01]  /*0d70*/  @!P0 IMAD.MOV R40, RZ, RZ, -R40 ;  /* 0x000000ffff288224 */ /* 0x000fe200078e0a28 */
[----:B------:R-:W-:Y:S01]  /*0d80*/  ISETP.GE.AND P4, PT, R17, RZ, PT ;  /* 0x000000ff1100720c */ /* 0x000fe20003f86270 */
[----:B------:R-:W-:Y:S01]  /*0d90*/  UIADD3 UR12, UPT, UPT, UR17, UR12, URZ ;  /* 0x0000000c110c7290 */ /* 0x000fe2000fffe0ff */
[----:B------:R-:W-:Y:S01]  /*0da0*/  ISETP.GT.U32.AND P3, PT, R2, R7, PT ;  /* 0x000000070200720c */ /* 0x000fe20003f64070 */
[----:B------:R-:W-:Y:S01]  /*0db0*/  IMAD.HI.U32 R3, R6, R13, RZ ;  /* 0x0000000d06037227 */ /* 0x000fe200078e00ff */
[----:B------:R-:W-:Y:S01]  /*0dc0*/  IABS R17, R12 ;  /* 0x0000000c00117213 */ /* 0x000fe20000000000 */
[----:B------:R-:W-:Y:S01]  /*0dd0*/  UMOV UR4, 0x1 ;  /* 0x0000000100047882 */ /* 0x000fe20000000000 */
[----:B------:R-:W-:Y:S01]  /*0de0*/  ISETP.GE.AND P1, PT, R10, RZ, PT ;  /* 0x000000ff0a00720c */ /* 0x000fe20003f26270 */
[----:B------:R-:W-:Y:S01]  /*0df0*/  IMAD.HI.U32 R10, R6, R15, RZ ;  /* 0x0000000f060a7227 */ /* 0x000fe200078e00ff */
[----:B------:R-:W-:Y:S01]  /*0e00*/  ISETP.GE.AND P2, PT, R14, RZ, PT ;  /* 0x000000ff0e00720c */ /* 0x000fe20003f46270 */
[----:B------:R-:W-:Y:S01]  /*0e10*/  UIADD3 UR10, UPT, UPT, UR16, 0x4000, URZ ;  /* 0x00004000100a7890 */ /* 0x000fe2000fffe0ff */
[----:B------:R-:W-:Y:S01]  /*0e20*/  ISETP.GE.AND P0, PT, R11, RZ, PT ;  /* 0x000000ff0b00720c */ /* 0x000fe20003f06270 */
[----:B------:R-:W-:Y:S01]  /*0e30*/  IMAD.HI.U32 R11, R6, R17, RZ ;  /* 0x00000011060b7227 */ /* 0x000fe200078e00ff */
[----:B------:R-:W-:Y:S01]  /*0e40*/  LOP3.LUT R18, R8, 0x1c, RZ, 0xfc, !PT ;  /* 0x0000001c08127812 */ /* 0x000fe200078efcff */
[----:B------:R-:W-:Y:S01]  /*0e50*/  STTM.x128 tmem[UR12], RZ ;  /* 0x000000ff000079ed */ /* 0x000fe200083c000c */
[----:B------:R-:W-:Y:S01]  /*0e60*/  ISETP.GE.AND P6, PT, R16, RZ, PT ;  /* 0x000000ff1000720c */ /* 0x000fe20003fc6270 */
[----:B------:R-:W-:Y:S01]  /*0e70*/  @!P3 IMAD.IADD R7, R7, 0x1, -R2 ;  /* 0x000000010707b824 */ /* 0x000fe200078e0a02 */
[----:B------:R-:W-:Y:S01]  /*0e80*/  ISETP.GT.U32.AND P3, PT, R2, R9, PT ;  /* 0x000000090200720c */ /* 0x000fe20003f64070 */
[----:B------:R-:W-:Y:S01]  /*0e90*/  IMAD.MOV R10, RZ, RZ, -R10 ;  /* 0x000000ffff0a7224 */ /* 0x000fe200078e0a0a */
[----:B------:R-:W-:Y:S01]  /*0ea0*/  IABS R14, R18 ;  /* 0x00000012000e7213 */ /* 0x000fe20000000000 */
[--C-:B------:R-:W-:Y:S01]  /*0eb0*/  @!P5 IMAD.IADD R5, R5, 0x1, -R2.reuse ;  /* 0x000000010505d824 */ /* 0x100fe200078e0a02 */
[----:B------:R-:W-:Y:S01]  /*0ec0*/  ISETP.GE.AND P5, PT, R12, RZ, PT ;  /* 0x000000ff0c00720c */ /* 0x000fe20003fa6270 */
[----:B------:R-:W-:Y:S01]  /*0ed0*/  IMAD.MOV R3, RZ, RZ, -R3 ;  /* 0x000000ffff037224 */ /* 0x000fe200078e0a03 */
[C---:B------:R-:W-:Y:S01]  /*0ee0*/  LOP3.LUT R20, R8.reuse, 0x20, RZ, 0xfc, !PT ;  /* 0x0000002008147812 */ /* 0x040fe200078efcff */
[----:B------:R-:W-:Y:S01]  /*0ef0*/  IMAD.MOV R12, RZ, RZ, -R11 ;  /* 0x000000ffff0c7224 */ /* 0x000fe200078e0a0b */
[----:B------:R-:W-:Y:S01]  /*0f00*/  LOP3.LUT R22, R8, 0x24, RZ, 0xfc, !PT ;  /* 0x0000002408167812 */ /* 0x000fe200078efcff */
[C---:B------:R-:W-:Y:S01]  /*0f10*/  IMAD R11, R2.reuse, R10, R15 ;  /* 0x0000000a020b7224 */ /* 0x040fe200078e020f */
[----:B------:R-:W-:Y:S01]  /*0f20*/  IABS R19, R20 ;  /* 0x0000001400137213 */ /* 0x000fe20000000000 */
[----:B------:R-:W-:Y:S01]  /*0f30*/  IMAD R3, R2, R3, R13 ;  /* 0x0000000302037224 */ /* 0x000fe200078e020d */
[C---:B------:R-:W-:Y:S01]  /*0f40*/  LOP3.LUT R23, R8.reuse, 0x28, RZ, 0xfc, !PT ;  /* 0x0000002808177812 */ /* 0x040fe200078efcff */
[----:B------:R-:W-:Y:S01]  /*0f50*/  IMAD.MOV.U32 R10, RZ, RZ, R5 ;  /* 0x000000ffff0a7224 */ /* 0x000fe200078e0005 */
[C---:B------:R-:W-:Y:S01]  /*0f60*/  LOP3.LUT R24, R8.reuse, 0x2c, RZ, 0xfc, !PT ;  /* 0x0000002c08187812 */ /* 0x040fe200078efcff */
[----:B------:R-:W-:Y:S01]  /*0f70*/  @!P3 IMAD.IADD R9, R9, 0x1, -R2 ;  /* 0x000000010909b824 */ /* 0x000fe200078e0a02 */
[----:B------:R-:W-:Y:S01]  /*0f80*/  LOP3.LUT R26, R8, 0x48, RZ, 0xfc, !PT ;  /* 0x00000048081a7812 */ /* 0x000fe200078efcff */
[----:B------:R-:W-:Y:S01]  /*0f90*/  @!P2 IMAD.MOV R10, RZ, RZ, -R10 ;  /* 0x000000ffff0aa224 */ /* 0x000fe200078e0a0a */
[C---:B------:R-:W-:Y:S01]  /*0fa0*/  ISETP.GT.U32.AND P2, PT, R2.reuse, R3, PT ;  /* 0x000000030200720c */ /* 0x040fe20003f44070 */
[----:B------:R-:W-:Y:S01]  /*0fb0*/  IMAD.MOV.U32 R15, RZ, RZ, R14 ;  /* 0x000000ffff0f7224 */ /* 0x000fe200078e000e */
[C---:B------:R-:W-:Y:S01]  /*0fc0*/  ISETP.GT.U32.AND P3, PT, R2.reuse, R9, PT ;  /* 0x000000090200720c */ /* 0x040fe20003f64070 */
[----:B------:R-:W-:Y:S01]  /*0fd0*/  @!P6 IMAD.MOV R7, RZ, RZ, -R7 ;  /* 0x000000ffff07e224 */ /* 0x000fe200078e0a07 */
[----:B------:R-:W-:Y:S01]  /*0fe0*/  ISETP.GT.U32.AND P6, PT, R2, R11, PT ;  /* 0x0000000b0200720c */ /* 0x000fe20003fc4070 */
[----:B------:R-:W-:Y:S01]  /*0ff0*/  IMAD.HI.U32 R5, R6, R15, RZ ;  /* 0x0000000f06057227 */ /* 0x000fe200078e00ff */
[----:B------:R-:W-:Y:S01]  /*1000*/  IABS R21, R24 ;  /* 0x0000001800157213 */ /* 0x000fe20000000000 */
[----:B------:R-:W0:Y:S01]  /*1010*/  FENCE.VIEW.ASYNC.T ;  /* 0x00000000000073c6 */ /* 0x000e220000000200 */
[----:B------:R-:W-:Y:S01]  /*1020*/  IABS R31, R26 ;  /* 0x0000001a001f7213 */ /* 0x000fe20000000000 */
[----:B------:R-:W-:Y:S01]  /*1030*/  IMAD.MOV R5, RZ, RZ, -R5 ;  /* 0x000000ffff057224 */ /* 0x000fe200078e0a05 */
[----:B------:R-:W-:Y:S01]  /*1040*/  LOP3.LUT R28, R8, 0x4c, RZ, 0xfc, !PT ;  /* 0x0000004c081c7812 */ /* 0x000fe200078efcff */
[----:B------:R-:W-:Y:S01]  /*1050*/  IMAD R13, R2, R12, R17 ;  /* 0x0000000c020d7224 */ /* 0x000fe200078e0211 */
[----:B------:R-:W-:Y:S01]  /*1060*/  IABS R17, R22 ;  /* 0x0000001600117213 */ /* 0x000fe20000000000 */
[--C-:B------:R-:W-:Y:S01]  /*1070*/  @!P2 IMAD.IADD R3, R3, 0x1, -R2.reuse ;  /* 0x000000010303a824 */ /* 0x100fe200078e0a02 */
[----:B------:R-:W-:Y:S01]  /*1080*/  LOP3.LUT R36, R8, 0x58, RZ, 0xfc, !PT ;  /* 0x0000005808247812 */ /* 0x000fe200078efcff */
[----:B------:R-:W-:Y:S01]  /*1090*/  IMAD.HI.U32 R12, R6, R19, RZ ;  /* 0x00000013060c7227 */ /* 0x000fe200078e00ff */
[----:B------:R-:W-:Y:S01]  /*10a0*/  LOP3.LUT R32, R8, 0x54, RZ, 0xfc, !PT ;  /* 0x0000005408207812 */ /* 0x000fe200078efcff */
[----:B------:R-:W1:Y:S01]  /*10b0*/  LDCU UR5, c[0x0][0x3a4] ;  /* 0x00007480ff0577ac */ /* 0x000e620008000800 */
[C---:B------:R-:W-:Y:S01]  /*10c0*/  ISETP.GT.U32.AND P2, PT, R2.reuse, R3, PT ;  /* 0x000000030200720c */ /* 0x040fe20003f44070 */
[C---:B------:R-:W-:Y:S01]  /*10d0*/  IMAD R5, R2.reuse, R5, R15 ;  /* 0x0000000502057224 */ /* 0x040fe200078e020f */
[----:B------:R-:W-:Y:S01]  /*10e0*/  IABS R35, R36 ;  /* 0x0000002400237213 */ /* 0x000fe20000000000 */
[----:B------:R-:W-:Y:S01]  /*10f0*/  @!P3 IMAD.IADD R9, R9, 0x1, -R2 ;  /* 0x000000010909b824 */ /* 0x000fe200078e0a02 */
[----:B------:R-:W-:Y:S01]  /*1100*/  ISETP.GT.U32.AND P3, PT, R2, R13, PT ;  /* 0x0000000d0200720c */ /* 0x000fe20003f64070 */
[----:B------:R-:W-:Y:S01]  /*1110*/  IMAD.MOV R12, RZ, RZ, -R12 ;  /* 0x000000ffff0c7224 */ /* 0x000fe200078e0a0c */
[----:B------:R-:W-:Y:S01]  /*1120*/  LOP3.LUT R30, R8, 0x50, RZ, 0xfc, !PT ;  /* 0x00000050081e7812 */ /* 0x000fe200078efcff */
[----:B------:R-:W-:Y:S01]  /*1130*/  @!P4 IMAD.MOV R9, RZ, RZ, -R9 ;  /* 0x000000ffff09c224 */ /* 0x000fe200078e0a09 */
[C---:B------:R-:W-:Y:S01]  /*1140*/  ISETP.GT.U32.AND P4, PT, R2.reuse, R5, PT ;  /* 0x000000050200720c */ /* 0x040fe20003f84070 */
[----:B------:R-:W-:Y:S01]  /*1150*/  @!P6 IMAD.IADD R11, R11, 0x1, -R2 ;  /* 0x000000010b0be824 */ /* 0x000fe200078e0a02 */
[----:B------:R-:W-:Y:S01]  /*1160*/  IABS R33, R32 ;  /* 0x0000002000217213 */ /* 0x000fe20000000000 */
[----:B------:R-:W-:Y:S01]  /*1170*/  IMAD R15, R2, R12, R19 ;  /* 0x0000000c020f7224 */ /* 0x000fe200078e0213 */
[----:B------:R-:W-:Y:S01]  /*1180*/  IABS R19, R23 ;  /* 0x0000001700137213 */ /* 0x000fe20000000000 */
[----:B------:R-:W-:Y:S01]  /*1190*/  IMAD.HI.U32 R12, R6, R17, RZ ;  /* 0x00000011060c7227 */ /* 0x000fe200078e00ff */
[----:B------:R-:W-:Y:S01]  /*11a0*/  ISETP.GT.U32.AND P6, PT, R2, R11, PT ;  /* 0x0000000b0200720c */ /* 0x000fe20003fc4070 */
[----:B------:R-:W-:Y:S01]  /*11b0*/  UMOV UR13, UR10 ;  /* 0x0000000a000d7c82 */ /* 0x000fe20008000000 */
[C---:B------:R-:W-:Y:S01]  /*11c0*/  LOP3.LUT R38, R8.reuse, 0x5c, RZ, 0xfc, !PT ;  /* 0x0000005c08267812 */ /* 0x040fe200078efcff */
[----:B------:R-:W-:Y:S01]  /*11d0*/  IMAD.MOV R12, RZ, RZ, -R12 ;  /* 0x000000ffff0c7224 */ /* 0x000fe200078e0a0c */
[----:B------:R-:W-:Y:S01]  /*11e0*/  LOP3.LUT R44, R8, 0x60, RZ, 0xfc, !PT ;  /* 0x00000060082c7812 */ /* 0x000fe200078efcff */
[--C-:B------:R-:W-:Y:S01]  /*11f0*/  @!P2 IMAD.IADD R3, R3, 0x1, -R2.reuse ;  /* 0x000000010303a824 */ /* 0x100fe200078e0a02 */
[C---:B------:R-:W-:Y:S01]  /*1200*/  ISETP.GT.U32.AND P2, PT, R2.reuse, R15, PT ;  /* 0x0000000f0200720c */ /* 0x040fe20003f44070 */
[----:B------:R-:W-:Y:S01]  /*1210*/  IMAD R17, R2, R12, R17 ;  /* 0x0000000c02117224 */ /* 0x000fe200078e0211 */
[----:B------:R-:W-:Y:S01]  /*1220*/  IABS R37, R38 ;  /* 0x0000002600257213 */ /* 0x000fe20000000000 */
[----:B------:R-:W-:Y:S01]  /*1230*/  IMAD.MOV.U32 R12, RZ, RZ, R3 ;  /* 0x000000ffff0c7224 */ /* 0x000fe200078e0003 */
[----:B------:R-:W-:Y:S01]  /*1240*/  LOP3.LUT R46, R8, 0x64, RZ, 0xfc, !PT ;  /* 0x00000064082e7812 */ /* 0x000fe200078efcff */
[----:B------:R-:W-:Y:S01]  /*1250*/  @!P4 IMAD.IADD R5, R5, 0x1, -R2 ;  /* 0x000000010505c824 */ /* 0x000fe200078e0a02 */
[----:B------:R-:W-:Y:S01]  /*1260*/  ISETP.GE.AND P4, PT, R18, RZ, PT ;  /* 0x000000ff1200720c */ /* 0x000fe20003f86270 */
[----:B------:R-:W-:Y:S01]  /*1270*/  @!P1 IMAD.MOV R12, RZ, RZ, -R12 ;  /* 0x000000ffff0c9224 */ /* 0x000fe200078e0a0c */
[----:B------:R-:W-:Y:S01]  /*1280*/  LOP3.LUT R18, R8, 0x34, RZ, 0xfc, !PT ;  /* 0x0000003408127812 */ /* 0x000fe200078efcff */
[--C-:B------:R-:W-:Y:S01]  /*1290*/  @!P3 IMAD.IADD R13, R13, 0x1, -R2.reuse ;  /* 0x000000010d0db824 */ /* 0x100fe200078e0a02 */
[C---:B------:R-:W-:Y:S01]  /*12a0*/  ISETP.GT.U32.AND P1, PT, R2.reuse, R5, PT ;  /* 0x000000050200720c */ /* 0x040fe20003f24070 */
[----:B------:R-:W-:Y:S01]  /*12b0*/  @!P6 IMAD.IADD R11, R11, 0x1, -R2 ;  /* 0x000000010b0be824 */ /* 0x000fe200078e0a02 */
[----:B------:R-:W-:Y:S01]  /*12c0*/  ISETP.GT.U32.AND P6, PT, R2, R17, PT ;  /* 0x000000110200720c */ /* 0x000fe20003fc4070 */
[----:B------:R-:W-:Y:S01]  /*12d0*/  IMAD.HI.U32 R14, R6, R19, RZ ;  /* 0x00000013060e7227 */ /* 0x000fe200078e00ff */
[----:B------:R-:W-:Y:S01]  /*12e0*/  ISETP.GT.U32.AND P3, PT, R2, R13, PT ;  /* 0x0000000d0200720c */ /* 0x000fe20003f64070 */
[----:B------:R-:W2:Y:S01]  /*12f0*/  LDCU.128 UR20, c[0x0][0x380] ;  /* 0x00007000ff1477ac */ /* 0x000ea20008000c00 */
[----:B------:R-:W-:Y:S01]  /*1300*/  LOP3.LUT R52, R8, 0x68, RZ, 0xfc, !PT ;  /* 0x0000006808347812 */ /* 0x000fe200078efcff */
[----:B------:R-:W-:Y:S01]  /*1310*/  IMAD.MOV R14, RZ, RZ, -R14 ;  /* 0x000000ffff0e7224 */ /* 0x000fe200078e0a0e */
[----:B------:R-:W-:Y:S01]  /*1320*/  IABS R39, R44 ;  /* 0x0000002c00277213 */ /* 0x000fe20000000000 */
[----:B------:R-:W-:Y:S01]  /*1330*/  IMAD.HI.U32 R16, R6, R21, RZ ;  /* 0x0000001506107227 */ /* 0x000fe200078e00ff */
[----:B------:R-:W-:Y:S01]  /*1340*/  IABS R41, R46 ;  /* 0x0000002e00297213 */ /* 0x000fe20000000000 */
[----:B------:R-:W3:Y:S01]  /*1350*/  LDC.64 R124, c[0x0][0x3a8] ;  /* 0x0000ea00ff7c7b82 */ /* 0x000ee20000000a00 */
[----:B------:R-:W-:Y:S01]  /*1360*/  IABS R45, R52 ;  /* 0x00000034002d7213 */ /* 0x000fe20000000000 */
[----:B------:R-:W-:Y:S01]  /*1370*/  @!P2 IMAD.IADD R15, R15, 0x1, -R2 ;  /* 0x000000010f0fa824 */ /* 0x000fe200078e0a02 */
[----:B------:R-:W-:Y:S01]  /*1380*/  ISETP.GE.AND P2, PT, R22, RZ, PT ;  /* 0x000000ff1600720c */ /* 0x000fe20003f46270 */
[----:B------:R-:W-:Y:S01]  /*1390*/  IMAD R3, R2, R14, R19 ;  /* 0x0000000e02037224 */ /* 0x000fe200078e0213 */
[C---:B------:R-:W-:Y:S01]  /*13a0*/  LOP3.LUT R54, R8.reuse, 0x70, RZ, 0xfc, !PT ;  /* 0x0000007008367812 */ /* 0x040fe200078efcff */
[----:B------:R-:W-:Y:S01]  /*13b0*/  IMAD.MOV R16, RZ, RZ, -R16 ;  /* 0x000000ffff107224 */ /* 0x000fe200078e0a10 */
[----:B------:R-:W-:Y:S01]  /*13c0*/  LOP3.LUT R56, R8, 0x74, RZ, 0xfc, !PT ;  /* 0x0000007408387812 */ /* 0x000fe200078efcff */
[--C-:B------:R-:W-:Y:S01]  /*13d0*/  @!P1 IMAD.IADD R5, R5, 0x1, -R2.reuse ;  /* 0x0000000105059824 */ /* 0x100fe200078e0a02 */
[C---:B------:R-:W-:Y:S01]  /*13e0*/  ISETP.GT.U32.AND P1, PT, R2.reuse, R3, PT ;  /* 0x000000030200720c */ /* 0x040fe20003f24070 */
[--C-:B------:R-:W-:Y:S01]  /*13f0*/  @!P6 IMAD.IADD R17, R17, 0x1, -R2.reuse ;  /* 0x000000011111e824 */ /* 0x100fe200078e0a02 */
[C---:B------:R-:W-:Y:S01]  /*1400*/  ISETP.GT.U32.AND P6, PT, R2.reuse, R15, PT ;  /* 0x0000000f0200720c */ /* 0x040fe20003fc4070 */
[----:B------:R-:W-:Y:S01]  /*1410*/  IMAD R19, R2, R16, R21 ;  /* 0x0000001002137224 */ /* 0x000fe200078e0215 */
[C---:B------:R-:W-:Y:S01]  /*1420*/  LOP3.LUT R16, R8.reuse, 0x30, RZ, 0xfc, !PT ;  /* 0x0000003008107812 */ /* 0x040fe200078efcff */
[----:B------:R-:W-:Y:S01]  /*1430*/  IMAD.MOV.U32 R14, RZ, RZ, R5 ;  /* 0x000000ffff0e7224 */ /* 0x000fe200078e0005 */
[----:B------:R-:W-:Y:S01]  /*1440*/  LOP3.LUT R57, R8, 0x78, RZ, 0xfc, !PT ;  /* 0x0000007808397812 */ /* 0x000fe200078efcff */
[----:B------:R-:W-:Y:S01]  /*1450*/  @!P3 IMAD.IADD R13, R13, 0x1, -R2 ;  /* 0x000000010d0db824 */ /* 0x000fe200078e0a02 */
[----:B------:R-:W-:Y:S01]  /*1460*/  ISETP.GE.AND P3, PT, R20, RZ, PT ;  /* 0x000000ff1400720c */ /* 0x000fe20003f66270 */
[----:B------:R-:W-:Y:S01]  /*1470*/  @!P4 IMAD.MOV R14, RZ, RZ, -R14 ;  /* 0x000000ffff0ec224 */ /* 0x000fe200078e0a0e */
[C---:B------:R-:W-:Y:S01]  /*1480*/  ISETP.GT.U32.AND P4, PT, R2.reuse, R19, PT ;  /* 0x000000130200720c */ /* 0x040fe20003f84070 */
[----:B------:R-:W-:Y:S01]  /*1490*/  @!P0 IMAD.MOV R11, RZ, RZ, -R11 ;  /* 0x000000ffff0b8224 */ /* 0x000fe200078e0a0b */
[----:B------:R-:W-:Y:S01]  /*14a0*/  ISETP.GT.U32.AND P0, PT, R2, R17, PT ;  /* 0x000000110200720c */ /* 0x000fe20003f04070 */
[--C-:B------:R-:W-:Y:S01]  /*14b0*/  @!P1 IMAD.IADD R3, R3, 0x1, -R2.reuse ;  /* 0x0000000103039824 */ /* 0x100fe200078e0a02 */
[----:B------:R-:W-:Y:S01]  /*14c0*/  IABS R21, R16 ;  /* 0x0000001000157213 */ /* 0x000fe20000000000 */
[----:B------:R-:W-:Y:S01]  /*14d0*/  @!P6 IMAD.IADD R15, R15, 0x1, -R2 ;  /* 0x000000010f0fe824 */ /* 0x000fe200078e0a02 */
[----:B------:R-:W-:Y:S01]  /*14e0*/  ISETP.GE.AND P6, PT, R24, RZ, PT ;  /* 0x000000ff1800720c */ /* 0x000fe20003fc6270 */
[----:B------:R-:W-:Y:S01]  /*14f0*/  @!P5 IMAD.MOV R13, RZ, RZ, -R13 ;  /* 0x000000ffff0dd224 */ /* 0x000fe200078e0a0d */
[----:B------:R-:W-:Y:S01]  /*1500*/  ISETP.GE.AND P5, PT, R23, RZ, PT ;  /* 0x000000ff1700720c */ /* 0x000fe20003fa6270 */
[----:B------:R-:W-:Y:S01]  /*1510*/  IMAD.HI.U32 R5, R6, R21, RZ ;  /* 0x0000001506057227 */ /* 0x000fe200078e00ff */
[----:B------:R-:W-:-:S02]  /*1520*/  IABS R23, R18 ;  /* 0x0000001200177213 */ /* 0x000fc40000000000 */
[----:B------:R-:W-:Y:S01]  /*1530*/  ISETP.GE.AND P1, PT, R18, RZ, PT ;  /* 0x000000ff1200720c */ /* 0x000fe20003f26270 */
[----:B------:R-:W-:Y:S01]  /*1540*/  @!P3 IMAD.MOV R15, RZ, RZ, -R15 ;  /* 0x000000ffff0fb224 */ /* 0x000fe200078e0a0f */
[----:B------:R-:W-:Y:S01]  /*1550*/  ISETP.GT.U32.AND P3, PT, R2, R3, PT ;  /* 0x000000030200720c */ /* 0x000fe20003f64070 */
[--C-:B------:R-:W-:Y:S01]  /*1560*/  @!P4 IMAD.IADD R19, R19, 0x1, -R2.reuse ;  /* 0x000000011313c824 */ /* 0x100fe200078e0a02 */
[C---:B------:R-:W-:Y:S01]  /*1570*/  LOP3.LUT R18, R8.reuse, 0x3c, RZ, 0xfc, !PT ;  /* 0x0000003c08127812 */ /* 0x040fe200078efcff */
[----:B------:R-:W-:Y:S01]  /*1580*/  IMAD.MOV R5, RZ, RZ, -R5 ;  /* 0x000000ffff057224 */ /* 0x000fe200078e0a05 */
[----:B------:R-:W-:Y:S01]  /*1590*/  LOP3.LUT R20, R8, 0x40, RZ, 0xfc, !PT ;  /* 0x0000004008147812 */ /* 0x000fe200078efcff */
[----:B------:R-:W-:Y:S01]  /*15a0*/  @!P0 IMAD.IADD R17, R17, 0x1, -R2 ;  /* 0x0000000111118824 */ /* 0x000fe200078e0a02 */
[C---:B------:R-:W-:Y:S01]  /*15b0*/  ISETP.GT.U32.AND P4, PT, R2.reuse, R19, PT ;  /* 0x000000130200720c */ /* 0x040fe20003f84070 */
[----:B------:R-:W-:Y:S01]  /*15c0*/  IMAD R5, R2, R5, R21 ;  /* 0x0000000502057224 */ /* 0x000fe200078e0215 */
[----:B------:R-:W-:Y:S01]  /*15d0*/  ISETP.GE.AND P0, PT, R16, RZ, PT ;  /* 0x000000ff1000720c */ /* 0x000fe20003f06270 */
[----:B------:R-:W-:Y:S01]  /*15e0*/  IMAD.HI.U32 R16, R6, R23, RZ ;  /* 0x0000001706107227 */ /* 0x000fe200078e00ff */
[----:B------:R-:W-:-:S02]  /*15f0*/  IABS R25, R18 ;  /* 0x0000001200197213 */ /* 0x000fc40000000000 */
[----:B------:R-:W-:Y:S01]  /*1600*/  IABS R27, R20 ;  /* 0x00000014001b7213 */ /* 0x000fe20000000000 */
[----:B------:R-:W-:Y:S01]  /*1610*/  @!P3 IMAD.IADD R3, R3, 0x1, -R2 ;  /* 0x000000010303b824 */ /* 0x000fe200078e0a02 */
[----:B------:R-:W-:Y:S01]  /*1620*/  ISETP.GT.U32.AND P3, PT, R2, R5, PT ;  /* 0x000000050200720c */ /* 0x000fe20003f64070 */
[----:B------:R-:W-:Y:S01]  /*1630*/  IMAD.MOV R16, RZ, RZ, -R16 ;  /* 0x000000ffff107224 */ /* 0x000fe200078e0a10 */
[----:B------:R-:W-:Y:S01]  /*1640*/  LOP3.LUT R24, R8, 0x44, RZ, 0xfc, !PT ;  /* 0x0000004408187812 */ /* 0x000fe200078efcff */
[----:B------:R-:W-:Y:S01]  /*1650*/  @!P2 IMAD.MOV R17, RZ, RZ, -R17 ;  /* 0x000000ffff11a224 */ /* 0x000fe200078e0a11 */
[----:B------:R-:W-:Y:S01]  /*1660*/  IABS R49, R54 ;  /* 0x0000003600317213 */ /* 0x000fe20000000000 */
[----:B------:R-:W-:Y:S01]  /*1670*/  IMAD R21, R2, R16, R23 ;  /* 0x0000001002157224 */ /* 0x000fe200078e0217 */
[----:B------:R-:W-:Y:S01]  /*1680*/  LOP3.LUT R16, R8, 0x38, RZ, 0xfc, !PT ;  /* 0x0000003808107812 */ /* 0x000fe200078efcff */
[----:B------:R-:W-:Y:S01]  /*1690*/  @!P4 IMAD.IADD R19, R19, 0x1, -R2 ;  /* 0x000000011313c824 */ /* 0x000fe200078e0a02 */
[----:B------:R-:W-:Y:S01]  /*16a0*/  ISETP.GE.AND P4, PT, R18, RZ, PT ;  /* 0x000000ff1200720c */ /* 0x000fe20003f86270 */
[----:B------:R-:W-:Y:S01]  /*16b0*/  IMAD.HI.U32 R18, R6, R25, RZ ;  /* 0x0000001906127227 */ /* 0x000fe200078e00ff */
[----:B------:R-:W-:-:S02]  /*16c0*/  IABS R23, R16 ;  /* 0x0000001000177213 */ /* 0x000fc40000000000 */
[----:B------:R-:W-:Y:S01]  /*16d0*/  ISETP.GE.AND P2, PT, R16, RZ, PT ;  /* 0x000000ff1000720c */ /* 0x000fe20003f46270 */
[----:B------:R-:W-:Y:S01]  /*16e0*/  @!P6 IMAD.MOV R19, RZ, RZ, -R19 ;  /* 0x000000ffff13e224 */ /* 0x000fe200078e0a13 */
[----:B------:R-:W-:Y:S01]  /*16f0*/  ISETP.GT.U32.AND P6, PT, R2, R21, PT ;  /* 0x000000150200720c */ /* 0x000fe20003fc4070 */
[----:B------:R-:W-:Y:S01]  /*1700*/  @!P3 IMAD.IADD R5, R5, 0x1, -R2 ;  /* 0x000000010505b824 */ /* 0x000fe200078e0a02 */
[----:B------:R-:W-:Y:S01]  /*1710*/  IABS R29, R24 ;  /* 0x00000018001d7213 */ /* 0x000fe20000000000 */
[----:B------:R-:W-:Y:S01]  /*1720*/  IMAD.MOV.U32 R16, RZ, RZ, R3 ;  /* 0x000000ffff107224 */ /* 0x000fe200078e0003 */
[----:B------:R-:W-:Y:S01]  /*1730*/  IABS R51, R56 ;  /* 0x0000003800337213 */ /* 0x000fe20000000000 */
[----:B------:R-:W-:Y:S01]  /*1740*/  IMAD.HI.U32 R3, R6, R23, RZ ;  /* 0x0000001706037227 */ /* 0x000fe200078e00ff */
[----:B------:R-:W-:Y:S02]  /*1750*/  ISETP.GT.U32.AND P3, PT, R2, R5, PT ;  /* 0x000000050200720c */ /* 0x000fe40003f64070 */
[----:B------:R-:W-:Y:S01]  /*1760*/  IABS R53, R57 ;  /* 0x0000003900357213 */ /* 0x000fe20000000000 */
[----:B------:R-:W-:Y:S01]  /*1770*/  IMAD.MOV R3, RZ, RZ, -R3 ;  /* 0x000000ffff037224 */ /* 0x000fe200078e0a03 */
[----:B------:R-:W-:Y:S01]  /*1780*/  PRMT R167, RZ, 0x7610, R167 ;  /* 0x00007610ffa77816 */ /* 0x000fe200000000a7 */
[----:B------:R-:W-:-:S02]  /*1790*/  IMAD.MOV R18, RZ, RZ, -R18 ;  /* 0x000000ffff127224 */ /* 0x000fc400078e0a12 */
[----:B------:R-:W-:Y:S02]  /*17a0*/  @!P6 IMAD.IADD R21, R21, 0x1, -R2 ;  /* 0x000000011515e824 */ /* 0x000fe400078e0a02 */
[C---:B------:R-:W-:Y:S02]  /*17b0*/  IMAD R3, R2.reuse, R3, R23 ;  /* 0x0000000302037224 */ /* 0x040fe400078e0217 */
[C---:B------:R-:W-:Y:S01]  /*17c0*/  IMAD R23, R2.reuse, R18, R25 ;  /* 0x0000001202177224 */ /* 0x040fe200078e0219 */
[----:B------:R-:W-:Y:S01]  /*17d0*/  ISETP.GT.U32.AND P6, PT, R2, R21, PT ;  /* 0x000000150200720c */ /* 0x000fe20003fc4070 */
[----:B------:R-:W-:-:S04]  /*17e0*/  IMAD.HI.U32 R18, R6, R27, RZ ;  /* 0x0000001b06127227 */ /* 0x000fc800078e00ff */
[----:B------:R-:W-:Y:S01]  /*17f0*/  @!P3 IMAD.IADD R5, R5, 0x1, -R2 ;  /* 0x000000010505b824 */ /* 0x000fe200078e0a02 */
[C---:B------:R-:W-:Y:S01]  /*1800*/  ISETP.GT.U32.AND P3, PT, R2.reuse, R3, PT ;  /* 0x000000030200720c */ /* 0x040fe20003f64070 */
[----:B------:R-:W-:Y:S02]  /*1810*/  IMAD.MOV R22, RZ, RZ, -R18 ;  /* 0x000000ffff167224 */ /* 0x000fe400078e0a12 */
[----:B------:R-:W-:Y:S02]  /*1820*/  IMAD.MOV.U32 R34, RZ, RZ, R5 ;  /* 0x000000ffff227224 */ /* 0x000fe400078e0005 */
[C---:B------:R-:W-:Y:S02]  /*1830*/  IMAD R5, R2.reuse, R22, R27 ;  /* 0x0000001602057224 */ /* 0x040fe400078e021b */
[----:B------:R-:W-:Y:S02]  /*1840*/  @!P6 IMAD.IADD R21, R21, 0x1, -R2 ;  /* 0x000000011515e824 */ /* 0x000fe400078e0a02 */
[----:B------:R-:W-:Y:S01]  /*1850*/  @!P5 IMAD.MOV R16, RZ, RZ, -R16 ;  /* 0x000000ffff10d224 */ /* 0x000fe200078e0a10 */
[----:B------:R-:W-:Y:S01]  /*1860*/  ISETP.GT.U32.AND P6, PT, R2, R5, PT ;  /* 0x000000050200720c */ /* 0x000fe20003fc4070 */
[----:B------:R-:W-:Y:S01]  /*1870*/  @!P0 IMAD.MOV R34, RZ, RZ, -R34 ;  /* 0x000000ffff228224 */ /* 0x000fe200078e0a22 */
[----:B------:R-:W-:Y:S01]  /*1880*/  ISETP.GE.AND P5, PT, R20, RZ, PT ;  /* 0x000000ff1400720c */ /* 0x000fe20003fa6270 */
[----:B------:R-:W-:Y:S01]  /*1890*/  IMAD.HI.U32 R20, R6, R29, RZ ;  /* 0x0000001d06147227 */ /* 0x000fe200078e00ff */
[----:B------:R-:W-:-:S03]  /*18a0*/  ISETP.GT.U32.AND P0, PT, R2, R23, PT ;  /* 0x000000170200720c */ /* 0x000fc60003f04070 */
[----:B------:R-:W-:Y:S02]  /*18b0*/  IMAD.MOV R20, RZ, RZ, -R20 ;  /* 0x000000ffff147224 */ /* 0x000fe400078e0a14 */
[----:B------:R-:W-:-:S04]  /*18c0*/  IMAD.HI.U32 R18, R6, R31, RZ ;  /* 0x0000001f06127227 */ /* 0x000fc800078e00ff */
[C---:B------:R-:W-:Y:S01]  /*18d0*/  IMAD R25, R2.reuse, R20, R29 ;  /* 0x0000001402197224 */ /* 0x040fe200078e021d */
[----:B------:R-:W-:Y:S01]  /*18e0*/  IABS R29, R28 ;  /* 0x0000001c001d7213 */ /* 0x000fe20000000000 */
[----:B------:R-:W-:Y:S02]  /*18f0*/  @!P6 IMAD.IADD R5, R5, 0x1, -R2 ;  /* 0x000000010505e824 */ /* 0x000fe400078e0a02 */
[----:B------:R-:W-:Y:S02]  /*1900*/  IMAD.MOV R18, RZ, RZ, -R18 ;  /* 0x000000ffff127224 */ /* 0x000fe400078e0a12 */
[----:B------:R-:W-:Y:S01]  /*1910*/  @!P0 IMAD.IADD R23, R23, 0x1, -R2 ;  /* 0x0000000117178824 */ /* 0x000fe200078e0a02 */
[C---:B------:R-:W-:Y:S01]  /*1920*/  ISETP.GT.U32.AND P6, PT, R2.reuse, R5, PT ;  /* 0x000000050200720c */ /* 0x040fe20003fc4070 */
[----:B------:R-:W-:Y:S01]  /*1930*/  IMAD R27, R2, R18, R31 ;  /* 0x00000012021b7224 */ /* 0x000fe200078e021f */
[----:B------:R-:W-:Y:S01]  /*1940*/  IABS R31, R30 ;  /* 0x0000001e001f7213 */ /* 0x000fe20000000000 */
[----:B------:R-:W-:Y:S01]  /*1950*/  IMAD.HI.U32 R18, R6, R29, RZ ;  /* 0x0000001d06127227 */ /* 0x000fe200078e00ff */
[----:B------:R-:W-:-:S03]  /*1960*/  ISETP.GT.U32.AND P0, PT, R2, R23, PT ;  /* 0x000000170200720c */ /* 0x000fc60003f04070 */
[----:B------:R-:W-:Y:S02]  /*1970*/  @!P3 IMAD.IADD R3, R3, 0x1, -R2 ;  /* 0x000000010303b824 */ /* 0x000fe400078e0a02 */
[----:B------:R-:W-:Y:S02]  /*1980*/  IMAD.MOV R18, RZ, RZ, -R18 ;  /* 0x000000ffff127224 */ /* 0x000fe400078e0a12 */
[----:B------:R-:W-:Y:S01]  /*1990*/  @!P1 IMAD.MOV R21, RZ, RZ, -R21 ;  /* 0x000000ffff159224 */ /* 0x000fe200078e0a15 */
[C---:B------:R-:W-:Y:S01]  /*19a0*/  ISETP.GT.U32.AND P3, PT, R2.reuse, R3, PT ;  /* 0x000000030200720c */ /* 0x040fe20003f64070 */
[C---:B------:R-:W-:Y:S02]  /*19b0*/  IMAD R29, R2.reuse, R18, R29 ;  /* 0x00000012021d7224 */ /* 0x040fe400078e021d */
[--C-:B------:R-:W-:Y:S02]  /*19c0*/  @!P6 IMAD.IADD R5, R5, 0x1, -R2.reuse ;  /* 0x000000010505e824 */ /* 0x100fe400078e0a02 */
[----:B------:R-:W-:Y:S01]  /*19d0*/  @!P0 IMAD.IADD R23, R23, 0x1, -R2 ;  /* 0x0000000117178824 */ /* 0x000fe200078e0a02 */
[----:B------:R-:W-:Y:S01]  /*19e0*/  ISETP.GT.U32.AND P6, PT, R2, R29, PT ;  /* 0x0000001d0200720c */ /* 0x000fe20003fc4070 */
[----:B------:R-:W-:Y:S01]  /*19f0*/  IMAD.HI.U32 R22, R6, R35, RZ ;  /* 0x0000002306167227 */ /* 0x000fe200078e00ff */
[----:B------:R-:W-:-:S03]  /*1a00*/  ISETP.GT.U32.AND P0, PT, R2, R27, PT ;  /* 0x0000001b0200720c */ /* 0x000fc60003f04070 */
[----:B------:R-:W-:Y:S02]  /*1a10*/  IMAD.MOV R22, RZ, RZ, -R22 ;  /* 0x000000ffff167224 */ /* 0x000fe400078e0a16 */
[----:B------:R-:W-:Y:S01]  /*1a20*/  @!P3 IMAD.IADD R3, R3, 0x1, -R2 ;  /* 0x000000010303b824 */ /* 0x000fe200078e0a02 */
[----:B------:R-:W-:Y:S01]  /*1a30*/  ISETP.GT.U32.AND P3, PT, R2, R25, PT ;  /* 0x000000190200720c */ /* 0x000fe20003f64070 */
[----:B------:R-:W-:-:S04]  /*1a40*/  IMAD.HI.U32 R20, R6, R33, RZ ;  /* 0x0000002106147227 */ /* 0x000fc800078e00ff */
[--C-:B------:R-:W-:Y:S02]  /*1a50*/  @!P6 IMAD.IADD R29, R29, 0x1, -R2.reuse ;  /* 0x000000011d1de824 */ /* 0x100fe400078e0a02 */
[--C-:B------:R-:W-:Y:S02]  /*1a60*/  @!P0 IMAD.IADD R27, R27, 0x1, -R2.reuse ;  /* 0x000000011b1b8824 */ /* 0x100fe400078e0a02 */
[----:B------:R-:W-:Y:S01]  /*1a70*/  IMAD.HI.U32 R18, R6, R31, RZ ;  /* 0x0000001f06127227 */ /* 0x000fe200078e00ff */
[C---:B------:R-:W-:Y:S02]  /*1a80*/  ISETP.GT.U32.AND P1, PT, R2.reuse, R29, PT ;  /* 0x0000001d0200720c */ /* 0x040fe40003f24070 */
[----:B------:R-:W-:Y:S01]  /*1a90*/  ISETP.GT.U32.AND P6, PT, R2, R27, PT ;  /* 0x0000001b0200720c */ /* 0x000fe20003fc4070 */
[----:B------:R-:W-:Y:S01]  /*1aa0*/  @!P3 IMAD.IADD R25, R25, 0x1, -R2 ;  /* 0x000000011919b824 */ /* 0x000fe200078e0a02 */
[----:B------:R-:W-:Y:S01]  /*1ab0*/  ISETP.GE.AND P3, PT, R24, RZ, PT ;  /* 0x000000ff1800720c */ /* 0x000fe20003f66270 */
[----:B------:R-:W-:-:S02]  /*1ac0*/  IMAD R35, R2, R22, R35 ;  /* 0x0000001602237224 */ /* 0x000fc400078e0223 */
[----:B------:R-:W-:Y:S01]  /*1ad0*/  IMAD.MOV R20, RZ, RZ, -R20 ;  /* 0x000000ffff147224 */ /* 0x000fe200078e0a14 */
[C---:B------:R-:W-:Y:S01]  /*1ae0*/  ISETP.GT.U32.AND P0, PT, R2.reuse, R25, PT ;  /* 0x000000190200720c */ /* 0x040fe20003f04070 */
[----:B------:R-:W-:Y:S02]  /*1af0*/  IMAD.MOV R18, RZ, RZ, -R18 ;  /* 0x000000ffff127224 */ /* 0x000fe400078e0a12 */
[C---:B------:R-:W-:Y:S02]  /*1b00*/  IMAD R33, R2.reuse, R20, R33 ;  /* 0x0000001402217224 */ /* 0x040fe400078e0221 */
[--C-:B------:R-:W-:Y:S01]  /*1b10*/  @!P1 IMAD.IADD R29, R29, 0x1, -R2.reuse ;  /* 0x000000011d1d9824 */ /* 0x100fe200078e0a02 */
[C---:B------:R-:W-:Y:S01]  /*1b20*/  ISETP.GT.U32.AND P1, PT, R2.reuse, R35, PT ;  /* 0x000000230200720c */ /* 0x040fe20003f24070 */
[C---:B------:R-:W-:Y:S02]  /*1b30*/  IMAD R31, R2.reuse, R18, R31 ;  /* 0x00000012021f7224 */ /* 0x040fe400078e021f */
[----:B------:R-:W-:Y:S01]  /*1b40*/  @!P6 IMAD.IADD R27, R27, 0x1, -R2 ;  /* 0x000000011b1be824 */ /* 0x000fe200078e0a02 */
[----:B------:R-:W-:Y:S01]  /*1b50*/  ISETP.GT.U32.AND P6, PT, R2, R33, PT ;  /* 0x000000210200720c */ /* 0x000fe20003fc4070 */
[----:B------:R-:W-:-:S04]  /*1b60*/  IMAD.HI.U32 R18, R6, R37, RZ ;  /* 0x0000002506127227 */ /* 0x000fc800078e00ff */
[----:B------:R-:W-:Y:S01]  /*1b70*/  @!P0 IMAD.IADD R25, R25, 0x1, -R2 ;  /* 0x0000000119198824 */ /* 0x000fe200078e0a02 */
[----:B------:R-:W-:Y:S01]  /*1b80*/  ISETP.GT.U32.AND P0, PT, R2, R31, PT ;  /* 0x0000001f0200720c */ /* 0x000fe20003f04070 */
[----:B------:R-:W-:Y:S02]  /*1b90*/  IMAD.MOV R22, RZ, RZ, -R18 ;  /* 0x000000ffff167224 */ /* 0x000fe400078e0a12 */
[--C-:B------:R-:W-:Y:S01]  /*1ba0*/  @!P1 IMAD.IADD R35, R35, 0x1, -R2.reuse ;  /* 0x0000000123239824 */ /* 0x100fe200078e0a02 */
[----:B------:R-:W-:Y:S01]  /*1bb0*/  ISETP.GE.AND P1, PT, R28, RZ, PT ;  /* 0x000000ff1c00720c */ /* 0x000fe20003f26270 */
[----:B------:R-:W-:Y:S01]  /*1bc0*/  IMAD R37, R2, R22, R37 ;  /* 0x0000001602257224 */ /* 0x000fe200078e0225 */
[----:B------:R-:W-:Y:S01]  /*1bd0*/  LOP3.LUT R28, R8, 0x6c, RZ, 0xfc, !PT ;  /* 0x0000006c081c7812 */ /* 0x000fe200078efcff */
[----:B------:R-:W-:Y:S02]  /*1be0*/  @!P6 IMAD.IADD R33, R33, 0x1, -R2 ;  /* 0x000000012121e824 */ /* 0x000fe400078e0a02 */
[----:B------:R-:W-:Y:S01]  /*1bf0*/  IMAD.HI.U32 R18, R6, R39, RZ ;  /* 0x0000002706127227 */ /* 0x000fe200078e00ff */
[----:B------:R-:W-:-:S02]  /*1c00*/  IABS R47, R28 ;  /* 0x0000001c002f7213 */ /* 0x000fc40000000000 */
[----:B------:R-:W-:Y:S01]  /*1c10*/  ISETP.GT.U32.AND P6, PT, R2, R37, PT ;  /* 0x000000250200720c */ /* 0x000fe20003fc4070 */
[----:B------:R-:W-:Y:S01]  /*1c20*/  @!P0 IMAD.IADD R31, R31, 0x1, -R2 ;  /* 0x000000011f1f8824 */ /* 0x000fe200078e0a02 */
[----:B------:R-:W-:Y:S01]  /*1c30*/  ISETP.GE.AND P0, PT, R26, RZ, PT ;  /* 0x000000ff1a00720c */ /* 0x000fe20003f06270 */
[----:B------:R-:W-:Y:S01]  /*1c40*/  IMAD.HI.U32 R20, R6, R41, RZ ;  /* 0x0000002906147227 */ /* 0x000fe200078e00ff */
[----:B------:R-:W-:-:S03]  /*1c50*/  LOP3.LUT R26, R8, 0x7c, RZ, 0xfc, !PT ;  /* 0x0000007c081a7812 */ /* 0x000fc600078efcff */
[----:B------:R-:W-:Y:S01]  /*1c60*/  IMAD.HI.U32 R8, R6, R47, RZ ;  /* 0x0000002f06087227 */ /* 0x000fe200078e00ff */
[----:B------:R-:W-:-:S03]  /*1c70*/  IABS R55, R26 ;  /* 0x0000001a00377213 */ /* 0x000fc60000000000 */
[----:B------:R-:W-:-:S04]  /*1c80*/  IMAD.HI.U32 R22, R6, R45, RZ ;  /* 0x0000002d06167227 */ /* 0x000fc800078e00ff */
[----:B------:R-:W-:Y:S02]  /*1c90*/  IMAD.MOV R18, RZ, RZ, -R18 ;  /* 0x000000ffff127224 */ /* 0x000fe400078e0a12 */
[----:B------:R-:W-:Y:S02]  /*1ca0*/  IMAD.MOV R8, RZ, RZ, -R8 ;  /* 0x000000ffff087224 */ /* 0x000fe400078e0a08 */
[----:B------:R-:W-:Y:S02]  /*1cb0*/  IMAD.MOV R20, RZ, RZ, -R20 ;  /* 0x000000ffff147224 */ /* 0x000fe400078e0a14 */
[----:B------:R-:W-:Y:S02]  /*1cc0*/  IMAD.MOV R22, RZ, RZ, -R22 ;  /* 0x000000ffff167224 */ /* 0x000fe400078e0a16 */
[C---:B------:R-:W-:Y:S02]  /*1cd0*/  IMAD R39, R2.reuse, R18, R39 ;  /* 0x0000001202277224 */ /* 0x040fe400078e0227 */
[----:B------:R-:W-:-:S02]  /*1ce0*/  IMAD R47, R2, R8, R47 ;  /* 0x00000008022f7224 */ /* 0x000fc400078e022f */
[----:B------:R-:W-:-:S04]  /*1cf0*/  IMAD.HI.U32 R8, R6, R55, RZ ;  /* 0x0000003706087227 */ /* 0x000fc800078e00ff */
[C---:B------:R-:W-:Y:S02]  /*1d00*/  IMAD R41, R2.reuse, R20, R41 ;  /* 0x0000001402297224 */ /* 0x040fe400078e0229 */
[C---:B------:R-:W-:Y:S02]  /*1d10*/  IMAD R45, R2.reuse, R22, R45 ;  /* 0x00000016022d7224 */ /* 0x040fe400078e022d */
[----:B------:R-:W-:Y:S01]  /*1d20*/  @!P6 IMAD.IADD R37, R37, 0x1, -R2 ;  /* 0x000000012525e824 */ /* 0x000fe200078e0a02 */
[----:B------:R-:W-:Y:S01]  /*1d30*/  ISETP.GT.U32.AND P6, PT, R2, R39, PT ;  /* 0x000000270200720c */ /* 0x000fe20003fc4070 */
[----:B------:R-:W-:-:S04]  /*1d40*/  IMAD.HI.U32 R18, R6, R49, RZ ;  /* 0x0000003106127227 */ /* 0x000fc800078e00ff */
[----:B------:R-:W-:-:S04]  /*1d50*/  IMAD.HI.U32 R20, R6, R51, RZ ;  /* 0x0000003306147227 */ /* 0x000fc800078e00ff */
[----:B------:R-:W-:-:S04]  /*1d60*/  IMAD.HI.U32 R22, R6, R53, RZ ;  /* 0x0000003506167227 */ /* 0x000fc800078e00ff */
[----:B------:R-:W-:Y:S02]  /*1d70*/  IMAD.MOV.U32 R6, RZ, RZ, R3 ;  /* 0x000000ffff067224 */ /* 0x000fe400078e0003 */
[----:B------:R-:W-:Y:S02]  /*1d80*/  IMAD.MOV R3, RZ, RZ, -R8 ;  /* 0x000000ffff037224 */ /* 0x000fe400078e0a08 */
[----:B------:R-:W-:Y:S02]  /*1d90*/  IMAD.MOV.U32 R8, RZ, RZ, R25 ;  /* 0x000000ffff087224 */ /* 0x000fe400078e0019 */
[----:B------:R-:W-:Y:S02]  /*1da0*/  IMAD.MOV R22, RZ, RZ, -R22 ;  /* 0x000000ffff167224 */ /* 0x000fe400078e0a16 */
[----:B------:R-:W-:Y:S01]  /*1db0*/  @!P3 IMAD.MOV R8, RZ, RZ, -R8 ;  /* 0x000000ffff08b224 */ /* 0x000fe200078e0a08 */
[C---:B------:R-:W-:Y:S01]  /*1dc0*/  ISETP.GT.U32.AND P3, PT, R2.reuse, R37, PT ;  /* 0x000000250200720c */ /* 0x040fe20003f64070 */
[----:B------:R-:W-:-:S02]  /*1dd0*/  IMAD R53, R2, R22, R53 ;  /* 0x0000001602357224 */ /* 0x000fc400078e0235 */
[----:B------:R-:W-:Y:S01]  /*1de0*/  @!P6 IMAD.IADD R39, R39, 0x1, -R2 ;  /* 0x000000012727e824 */ /* 0x000fe200078e0a02 */
[C---:B------:R-:W-:Y:S01]  /*1df0*/  ISETP.GT.U32.AND P6, PT, R2.reuse, R41, PT ;  /* 0x000000290200720c */ /* 0x040fe20003fc4070 */
[----:B------:R-:W-:Y:S02]  /*1e00*/  IMAD.MOV.U32 R22, RZ, RZ, R27 ;  /* 0x000000ffff167224 */ /* 0x000fe400078e001b */
[----:B------:R-:W-:Y:S02]  /*1e10*/  IMAD.MOV R18, RZ, RZ, -R18 ;  /* 0x000000ffff127224 */ /* 0x000fe400078e0a12 */
[----:B------:R-:W-:Y:S01]  /*1e20*/  @!P0 IMAD.MOV R22, RZ, RZ, -R22 ;  /* 0x000000ffff168224 */ /* 0x000fe200078e0a16 */
[C---:B------:R-:W-:Y:S01]  /*1e30*/  ISETP.GT.U32.AND P0, PT, R2.reuse, R39, PT ;  /* 0x000000270200720c */ /* 0x040fe20003f04070 */
[C---:B------:R-:W-:Y:S02]  /*1e40*/  IMAD R49, R2.reuse, R18, R49 ;  /* 0x0000001202317224 */ /* 0x040fe400078e0231 */
[----:B------:R-:W-:Y:S01]  /*1e50*/  @!P3 IMAD.IADD R37, R37, 0x1, -R2 ;  /* 0x000000012525b824 */ /* 0x000fe200078e0a02 */
[----:B------:R-:W-:Y:S01]  /*1e60*/  ISETP.GT.U32.AND P3, PT, R2, R53, PT ;  /* 0x000000350200720c */ /* 0x000fe20003f64070 */
[----:B------:R-:W-:-:S02]  /*1e70*/  IMAD.MOV.U32 R18, RZ, RZ, R29 ;  /* 0x000000ffff127224 */ /* 0x000fc400078e001d */
[----:B------:R-:W-:Y:S02]  /*1e80*/  @!P6 IMAD.IADD R41, R41, 0x1, -R2 ;  /* 0x000000012929e824 */ /* 0x000fe400078e0a02 */
[C---:B------:R-:W-:Y:S02]  /*1e90*/  IMAD R25, R2.reuse, R3, R55 ;  /* 0x0000000302197224 */ /* 0x040fe400078e0237 */
[----:B------:R-:W-:Y:S01]  /*1ea0*/  @!P1 IMAD.MOV R18, RZ, RZ, -R18 ;  /* 0x000000ffff129224 */ /* 0x000fe200078e0a12 */
[C---:B------:R-:W-:Y:S01]  /*1eb0*/  ISETP.GT.U32.AND P1, PT, R2.reuse, R45, PT ;  /* 0x0000002d0200720c */ /* 0x040fe20003f24070 */
[----:B------:R-:W-:Y:S01]  /*1ec0*/  IMAD.MOV.U32 R24, RZ, RZ, R5 ;  /* 0x000000ffff187224 */ /* 0x000fe200078e0005 */
[C---:B------:R-:W-:Y:S01]  /*1ed0*/  ISETP.GT.U32.AND P6, PT, R2.reuse, R41, PT ;  /* 0x000000290200720c */ /* 0x040fe20003fc4070 */
[----:B------:R-:W-:Y:S01]  /*1ee0*/  @!P0 IMAD.IADD R39, R39, 0x1, -R2 ;  /* 0x0000000127278824 */ /* 0x000fe200078e0a02 */
[C---:B------:R-:W-:Y:S01]  /*1ef0*/  ISETP.GT.U32.AND P0, PT, R2.reuse, R25, PT ;  /* 0x000000190200720c */ /* 0x040fe20003f04070 */
[----:B------:R-:W-:Y:S01]  /*1f00*/  @!P5 IMAD.MOV R24, RZ, RZ, -R24 ;  /* 0x000000ffff18d224 */ /* 0x000fe200078e0a18 */
[C---:B------:R-:W-:Y:S01]  /*1f10*/  ISETP.GT.U32.AND P5, PT, R2.reuse, R35, PT ;  /* 0x000000230200720c */ /* 0x040fe20003fa4070 */
[----:B------:R-:W-:Y:S01]  /*1f20*/  @!P2 IMAD.MOV R6, RZ, RZ, -R6 ;  /* 0x000000ffff06a224 */ /* 0x000fe200078e0a06 */
[----:B------:R-:W-:Y:S01]  /*1f30*/  ISETP.GT.U32.AND P2, PT, R2, R31, PT ;  /* 0x0000001f0200720c */ /* 0x000fe20003f44070 */
[----:B------:R-:W-:Y:S01]  /*1f40*/  @!P3 IMAD.IADD R53, R53, 0x1, -R2 ;  /* 0x000000013535b824 */ /* 0x000fe200078e0a02 */
[----:B------:R-:W-:Y:S01]  /*1f50*/  ISETP.GE.AND P3, PT, R46, RZ, PT ;  /* 0x000000ff2e00720c */ /* 0x000fe20003f66270 */
[----:B------:R-:W-:Y:S01]  /*1f60*/  @!P4 IMAD.MOV R23, RZ, RZ, -R23 ;  /* 0x000000ffff17c224 */ /* 0x000fe200078e0a17 */
[----:B------:R-:W-:Y:S01]  /*1f70*/  ISETP.GT.U32.AND P4, PT, R2, R33, PT ;  /* 0x000000210200720c */ /* 0x000fe20003f84070 */
[----:B------:R-:W-:Y:S01]  /*1f80*/  IMAD.MOV R20, RZ, RZ, -R20 ;  /* 0x000000ffff147224 */ /* 0x000fe200078e0a14 */
[----:B------:R-:W4:Y:S01]  /*1f90*/  LDC R3, c[0x0][0x3a0] ;  /* 0x0000e800ff037b82 */ /* 0x000f220000000800 */
[--C-:B------:R-:W-:Y:S01]  /*1fa0*/  @!P1 IMAD.IADD R45, R45, 0x1, -R2.reuse ;  /* 0x000000012d2d9824 */ /* 0x100fe200078e0a02 */
[----:B------:R-:W-:Y:S01]  /*1fb0*/  ISETP.GE.AND P1, PT, R32, RZ, PT ;  /* 0x000000ff2000720c */ /* 0x000fe20003f26270 */
[----:B------:R-:W-:Y:S01]  /*1fc0*/  IMAD R51, R2, R20, R51 ;  /* 0x0000001402337224 */ /* 0x000fe200078e0233 */
[----:B------:R-:W-:Y:S01]  /*1fd0*/  LOP3.LUT R5, RZ, R43, RZ, 0x33, !PT ;  /* 0x0000002bff057212 */ /* 0x000fe200078e33ff */
[--C-:B------:R-:W-:Y:S01]  /*1fe0*/  @!P6 IMAD.IADD R41, R41, 0x1, -R2.reuse ;  /* 0x000000012929e824 */ /* 0x100fe200078e0a02 */
[----:B------:R-:W-:Y:S01]  /*1ff0*/  ISETP.GE.AND P6, PT, R30, RZ, PT ;  /* 0x000000ff1e00720c */ /* 0x000fe20003fc6270 */
[--C-:B------:R-:W-:Y:S01]  /*2000*/  @!P0 IMAD.IADD R25, R25, 0x1, -R2.reuse ;  /* 0x0000000119198824 */ /* 0x100fe200078e0a02 */
[C---:B------:R-:W-:Y:S01]  /*2010*/  ISETP.GT.U32.AND P0, PT, R2.reuse, R45, PT ;  /* 0x0000002d0200720c */ /* 0x040fe20003f04070 */
[--C-:B------:R-:W-:Y:S01]  /*2020*/  @!P5 IMAD.IADD R35, R35, 0x1, -R2.reuse ;  /* 0x000000012323d824 */ /* 0x100fe200078e0a02 */
[C---:B------:R-:W-:Y:S01]  /*2030*/  ISETP.GT.U32.AND P5, PT, R2.reuse, R51, PT ;  /* 0x000000330200720c */ /* 0x040fe20003fa4070 */
[--C-:B------:R-:W-:Y:S01]  /*2040*/  @!P2 IMAD.IADD R31, R31, 0x1, -R2.reuse ;  /* 0x000000011f1fa824 */ /* 0x100fe200078e0a02 */
[----:B------:R-:W-:Y:S01]  /*2050*/  ISETP.GT.U32.AND P2, PT, R2, R47, PT ;  /* 0x0000002f0200720c */ /* 0x000fe20003f44070 */
[----:B------:R-:W-:Y:S01]  /*2060*/  @!P3 IMAD.MOV R41, RZ, RZ, -R41 ;  /* 0x000000ffff29b224 */ /* 0x000fe200078e0a29 */
[----:B------:R-:W-:Y:S01]  /*2070*/  ISETP.GE.AND P3, PT, R52, RZ, PT ;  /* 0x000000ff3400720c */ /* 0x000fe20003f66270 */
[----:B------:R-:W-:Y:S01]  /*2080*/  @!P4 IMAD.IADD R33, R33, 0x1, -R2 ;  /* 0x000000012121c824 */ /* 0x000fe200078e0a02 */
[----:B------:R-:W-:Y:S01]  /*2090*/  ISETP.GT.U32.AND P4, PT, R2, R49, PT ;  /* 0x000000310200720c */ /* 0x000fe20003f84070 */
[----:B------:R-:W-:-:S02]  /*20a0*/  IMAD.MOV.U32 R20, RZ, RZ, R31 ;  /* 0x000000ffff147224 */ /* 0x000fc400078e001f */
[----:B------:R-:W-:Y:S02]  /*20b0*/  IMAD.MOV.U32 R46, RZ, RZ, R35 ;  /* 0x000000ffff2e7224 */ /* 0x000fe400078e0023 */
[--C-:B------:R-:W-:Y:S01]  /*20c0*/  @!P0 IMAD.IADD R45, R45, 0x1, -R2.reuse ;  /* 0x000000012d2d8824 */ /* 0x100fe200078e0a02 */
[----:B------:R-:W-:Y:S01]  /*20d0*/  ISETP.GE.AND P0, PT, R28, RZ, PT ;  /* 0x000000ff1c00720c */ /* 0x000fe20003f06270 */
[--C-:B------:R-:W-:Y:S01]  /*20e0*/  @!P5 IMAD.IADD R51, R51, 0x1, -R2.reuse ;  /* 0x000000013333d824 */ /* 0x100fe200078e0a02 */
[----:B------:R-:W-:Y:S01]  /*20f0*/  ISETP.GE.AND P5, PT, R44, RZ, PT ;  /* 0x000000ff2c00720c */ /* 0x000fe20003fa6270 */
[----:B------:R-:W-:Y:S01]  /*2100*/  @!P2 IMAD.IADD R47, R47, 0x1, -R2 ;  /* 0x000000012f2fa824 */ /* 0x000fe200078e0a02 */
[----:B------:R-:W-:Y:S01]  /*2110*/  ISETP.GE.AND P2, PT, R36, RZ, PT ;  /* 0x000000ff2400720c */ /* 0x000fe20003f46270 */
[----:B------:R-:W-:Y:S01]  /*2120*/  @!P3 IMAD.MOV R45, RZ, RZ, -R45 ;  /* 0x000000ffff2db224 */ /* 0x000fe200078e0a2d */
[----:B------:R-:W-:Y:S01]  /*2130*/  ISETP.NE.U32.AND P3, PT, R146, RZ, PT ;  /* 0x000000ff9200720c */ /* 0x000fe20003f65070 */
[----:B------:R-:W-:-:S02]  /*2140*/  IMAD.MOV.U32 R44, RZ, RZ, R33 ;  /* 0x000000ffff2c7224 */ /* 0x000fc400078e0021 */
[----:B------:R-:W-:Y:S01]  /*2150*/  @!P4 IMAD.IADD R49, R49, 0x1, -R2 ;  /* 0x000000013131c824 */ /* 0x000fe200078e0a02 */
[----:B------:R-:W-:Y:S01]  /*2160*/  ISETP.GE.AND P4, PT, R38, RZ, PT ;  /* 0x000000ff2600720c */ /* 0x000fe20003f86270 */
[----:B------:R-:W-:Y:S01]  /*2170*/  @!P1 IMAD.MOV R44, RZ, RZ, -R44 ;  /* 0x000000ffff2c9224 */ /* 0x000fe200078e0a2c */
[C---:B------:R-:W-:Y:S01]  /*2180*/  ISETP.GT.U32.AND P1, PT, R2.reuse, R47, PT ;  /* 0x0000002f0200720c */ /* 0x040fe20003f24070 */
[----:B------:R-:W-:Y:S01]  /*2190*/  @!P6 IMAD.MOV R20, RZ, RZ, -R20 ;  /* 0x000000ffff14e224 */ /* 0x000fe200078e0a14 */
[C---:B------:R-:W-:Y:S01]  /*21a0*/  ISETP.GT.U32.AND P6, PT, R2.reuse, R25, PT ;  /* 0x000000190200720c */ /* 0x040fe20003fc4070 */
[----:B------:R-:W-:Y:S02]  /*21b0*/  IMAD.MOV.U32 R48, RZ, RZ, R37 ;  /* 0x000000ffff307224 */ /* 0x000fe400078e0025 */
[----:B------:R-:W-:Y:S01]  /*21c0*/  @!P2 IMAD.MOV R46, RZ, RZ, -R46 ;  /* 0x000000ffff2ea224 */ /* 0x000fe200078e0a2e */
[----:B------:R-:W-:Y:S01]  /*21d0*/  ISETP.GT.U32.AND P2, PT, R2, R49, PT ;  /* 0x000000310200720c */ /* 0x000fe20003f44070 */
[----:B------:R-:W-:Y:S01]  /*21e0*/  IMAD.MOV.U32 R50, RZ, RZ, R39 ;  /* 0x000000ffff327224 */ /* 0x000fe200078e0027 */
[----:B0-----:R-:W-:Y:S01]  /*21f0*/  VOTEU.ALL UP1, P3 ;  /* 0x0000000000ff7886 */ /* 0x001fe20001820000 */
[----:B------:R-:W-:Y:S01]  /*2200*/  VOTEU.ALL UP2, P3 ;  /* 0x0000000000ff7886 */ /* 0x000fe20001840000 */
[----:B----4-:R-:W-:-:S02]  /*2210*/  VIADD R52, R3, 0xfffffffe ;  /* 0xfffffffe03347836 */ /* 0x010fc40000000000 */
[----:B------:R-:W-:Y:S01]  /*2220*/  @!P4 IMAD.MOV R48, RZ, RZ, -R48 ;  /* 0x000000ffff30c224 */ /* 0x000fe200078e0a30 */
[C---:B------:R-:W-:Y:S01]  /*2230*/  ISETP.GT.U32.AND P4, PT, R2.reuse, R51, PT ;  /* 0x000000330200720c */ /* 0x040fe20003f84070 */
[----:B------:R-:W-:Y:S01]  /*2240*/  @!P5 IMAD.MOV R50, RZ, RZ, -R50 ;  /* 0x000000ffff32d224 */ /* 0x000fe200078e0a32 */
[----:B------:R-:W-:Y:S01]  /*2250*/  ISETP.GT.U32.AND P5, PT, R2, R53, PT ;  /* 0x000000350200720c */ /* 0x000fe20003fa4070 */
[----:B------:R-:W-:Y:S01]  /*2260*/  @!P1 IMAD.IADD R47, R47, 0x1, -R2 ;  /* 0x000000012f2f9824 */ /* 0x000fe200078e0a02 */
[----:B------:R-:W-:-:S04]  /*2270*/  @!UP1 UIADD3 UR6, UPT, UPT, -UR4, 0x100000, URZ ;  /* 0x0010000004069890 */ /* 0x000fc8000fffe1ff */
[----:B------:R-:W-:Y:S02]  /*2280*/  @!UP1 USHF.L.U32 UR7, UR6, 0xb, URZ ;  /* 0x0000000b06079899 */ /* 0x000fe400080006ff */
[----:B------:R-:W-:Y:S01]  /*2290*/  @!UP1 USHF.L.U32 UR6, UR6, 0x1, URZ ;  /* 0x0000000106069899 */ /* 0x000fe200080006ff */
[----:B------:R-:W-:Y:S01]  /*22a0*/  BAR.SYNC.DEFER_BLOCKING 0x0 ;  /* 0x0000000000007b1d */ /* 0x000fe20000010000 */
[--C-:B------:R-:W-:Y:S01]  /*22b0*/  @!P6 IMAD.IADD R25, R25, 0x1, -R2.reuse ;  /* 0x000000011919e824 */ /* 0x100fe200078e0a02 */
[----:B------:R-:W-:Y:S01]  /*22c0*/  ISETP.GE.AND P1, PT, R54, RZ, PT ;  /* 0x000000ff3600720c */ /* 0x000fe20003f26270 */
[----:B------:R-:W-:Y:S01]  /*22d0*/  @!P0 IMAD.MOV R47, RZ, RZ, -R47 ;  /* 0x000000ffff2f8224 */ /* 0x000fe200078e0a2f */
[----:B------:R-:W-:Y:S01]  /*22e0*/  ISETP.GE.AND P6, PT, R0, RZ, PT ;  /* 0x000000ff0000720c */ /* 0x000fe20003fc6270 */
[--C-:B------:R-:W-:Y:S01]  /*22f0*/  @!P2 IMAD.IADD R49, R49, 0x1, -R2.reuse ;  /* 0x000000013131a824 */ /* 0x100fe200078e0a02 */
[----:B------:R-:W-:Y:S02]  /*2300*/  ISETP.NE.AND P0, PT, R42, RZ, PT ;  /* 0x000000ff2a00720c */ /* 0x000fe40003f05270 */
[----:B------:R-:W-:Y:S01]  /*2310*/  ISETP.GE.AND P2, PT, R56, RZ, PT ;  /* 0x000000ff3800720c */ /* 0x000fe20003f46270 */
[--C-:B------:R-:W-:Y:S01]  /*2320*/  @!P4 IMAD.IADD R51, R51, 0x1, -R2.reuse ;  /* 0x000000013333c824 */ /* 0x100fe200078e0a02 */
[----:B------:R-:W-:Y:S01]  /*2330*/  ISETP.GE.AND P4, PT, R57, RZ, PT ;  /* 0x000000ff3900720c */ /* 0x000fe20003f86270 */
[----:B------:R-:W-:Y:S01]  /*2340*/  @!P5 IMAD.IADD R53, R53, 0x1, -R2 ;  /* 0x000000013535d824 */ /* 0x000fe200078e0a02 */
[----:B------:R-:W-:Y:S01]  /*2350*/  ISETP.GE.AND P5, PT, R26, RZ, PT ;  /* 0x000000ff1a00720c */ /* 0x000fe20003fa6270 */
[----:B------:R-:W-:-:S02]  /*2360*/  IMAD.MOV.U32 R2, RZ, RZ, R25 ;  /* 0x000000ffff027224 */ /* 0x000fc400078e0019 */
[----:B------:R-:W-:Y:S01]  /*2370*/  @!P1 IMAD.MOV R49, RZ, RZ, -R49 ;  /* 0x000000ffff319224 */ /* 0x000fe200078e0a31 */
[----:B------:R-:W-:Y:S01]  /*2380*/  ISETP.NE.AND P1, PT, R43, RZ, PT ;  /* 0x000000ff2b00720c */ /* 0x000fe20003f25270 */
[----:B------:R-:W-:Y:S02]  /*2390*/  @!P6 IMAD.MOV R4, RZ, RZ, -R4 ;  /* 0x000000ffff04e224 */ /* 0x000fe400078e0a04 */
[----:B------:R-:W-:Y:S01]  /*23a0*/  @!P0 LOP3.LUT R4, RZ, R42, RZ, 0x33, !PT ;  /* 0x0000002aff048212 */ /* 0x000fe200078e33ff */
[----:B------:R-:W-:Y:S01]  /*23b0*/  VIADD R43, R3, 0xffffffff ;  /* 0xffffffff032b7836 */ /* 0x000fe20000000000 */
[C---:B------:R-:W-:Y:S01]  /*23c0*/  SEL R25, R5.reuse, R6, !P1 ;  /* 0x0000000605197207 */ /* 0x040fe20004800000 */
[----:B------:R-:W-:Y:S01]  /*23d0*/  @!P2 IMAD.MOV R51, RZ, RZ, -R51 ;  /* 0x000000ffff33a224 */ /* 0x000fe200078e0a33 */
[----:B------:R-:W-:Y:S01]  /*23e0*/  SEL R26, R5, R23, !P1 ;  /* 0x00000017051a7207 */ /* 0x000fe20004800000 */
[----:B------:R-:W0:Y:S02]  /*23f0*/  FENCE.VIEW.ASYNC.S ;  /* 0x00000000000073c6 */ /* 0x000e240000000000 */
[----:B0-----:R0:W4:Y:S01]  /*2400*/  @!UP2 SYNCS.EXCH.64 URZ, [UR13], UR6 ;  /* 0x000000060dffa5b2 */ /* 0x0011220008000100 */
[----:B-1----:R-:W-:Y:S01]  /*2410*/  IMAD R128, R4, UR5, RZ ;  /* 0x0000000504807c24 */ /* 0x002fe2000f8e02ff */
[----:B------:R-:W-:Y:S01]  /*2420*/  ISETP.GE.U32.AND P2, PT, R43, 0x7fffffe0, PT ;  /* 0x7fffffe02b00780c */ /* 0x000fe20003f46070 */
[----:B------:R-:W-:Y:S01]  /*2430*/  @!P4 IMAD.MOV R53, RZ, RZ, -R53 ;  /* 0x000000ffff35c224 */ /* 0x000fe200078e0a35 */
[----:B------:R-:W-:Y:S01]  /*2440*/  SEL R30, R5, R7, !P1 ;  /* 0x00000007051e7207 */ /* 0x000fe20004800000 */
[----:B------:R-:W-:Y:S01]  /*2450*/  @!P5 IMAD.MOV R2, RZ, RZ, -R2 ;  /* 0x000000ffff02d224 */ /* 0x000fe200078e0a02 */
[----:B------:R-:W-:-:S02]  /*2460*/  SHF.R.S32.HI R129, RZ, 0x1f, R128 ;  /* 0x0000001fff817819 */ /* 0x000fc40000011480 */
[----:B---3--:R-:W-:Y:S02]  /*2470*/  SHF.R.S32.HI R143, RZ, 0x1f, R124 ;  /* 0x0000001fff8f7819 */ /* 0x008fe4000001147c */
[----:B------:R-:W-:Y:S01]  /*2480*/  PRMT R169, RZ, 0x7610, R169 ;  /* 0x00007610ffa97816 */ /* 0x000fe200000000a9 */
[----:B------:R-:W-:Y:S01]  /*2490*/  IMAD.SHL.U32 R144, R124, 0x2, RZ ;  /* 0x000000027c907824 */ /* 0x000fe200078e00ff */
[----:B--2---:R-:W-:Y:S02]  /*24a0*/  IADD3 R6, P4, PT, R128, UR20, RZ ;  /* 0x0000001480067c10 */ /* 0x004fe4000ff9e0ff */
[----:B------:R-:W-:Y:S01]  /*24b0*/  PRMT R160, RZ, 0x7610, R160 ;  /* 0x00007610ffa07816 */ /* 0x000fe200000000a0 */
[----:B------:R-:W-:Y:S01]  /*24c0*/  VIADD R141, R3, 0xffffffe0 ;  /* 0xffffffe0038d7836 */ /* 0x000fe20000000000 */
[C---:B------:R-:W-:Y:S01]  /*24d0*/  SEL R23, R5.reuse, R8, !P1 ;  /* 0x0000000805177207 */ /* 0x040fe20004800000 */
[----:B------:R-:W-:Y:S01]  /*24e0*/  IMAD R140, R124, 0x3, RZ ;  /* 0x000000037c8c7824 */ /* 0x000fe200078e02ff */
[----:B------:R-:W-:Y:S01]  /*24f0*/  SEL R8, R5, R2, !P1 ;  /* 0x0000000205087207 */ /* 0x000fe20004800000 */
[----:B------:R-:W-:Y:S01]  /*2500*/  VIADD R2, R3, 0xfffffffd ;  /* 0xfffffffd03027836 */ /* 0x000fe20000000000 */
[----:B------:R-:W-:Y:S01]  /*2510*/  IADD3.X R7, PT, PT, R129, UR21, RZ, P4, !PT ;  /* 0x0000001581077c10 */ /* 0x000fe2000a7fe4ff */
[----:B----4-:R-:W-:Y:S01]  /*2520*/  BAR.SYNC.DEFER_BLOCKING 0x0 ;  /* 0x0000000000007b1d */ /* 0x010fe20000010000 */
[----:B------:R-:W-:-:S02]  /*2530*/  SEL R28, R5, R21, !P1 ;  /* 0x00000015051c7207 */ /* 0x000fc40004800000 */
[C---:B------:R-:W-:Y:S02]  /*2540*/  SEL R37, R5.reuse, R10, !P1 ;  /* 0x0000000a05257207 */ /* 0x040fe40004800000 */
[C---:B------:R-:W-:Y:S02]  /*2550*/  SEL R36, R5.reuse, R9, !P1 ;  /* 0x0000000905247207 */ /* 0x040fe40004800000 */
[----:B------:R-:W-:Y:S01]  /*2560*/  PRMT R161, RZ, 0x7610, R161 ;  /* 0x00007610ffa17816 */ /* 0x000fe200000000a1 */
[C---:B------:R-:W-:Y:S01]  /*2570*/  IMAD.SHL.U32 R138, R124.reuse, 0x4, RZ ;  /* 0x000000047c8a7824 */ /* 0x040fe200078e00ff */
[C---:B------:R-:W-:Y:S01]  /*2580*/  SEL R33, R5.reuse, R12, !P1 ;  /* 0x0000000c05217207 */ /* 0x040fe20004800000 */
[C---:B------:R-:W-:Y:S01]  /*2590*/  IMAD R137, R124.reuse, 0x5, RZ ;  /* 0x000000057c897824 */ /* 0x040fe200078e02ff */
[C---:B------:R-:W-:Y:S02]  /*25a0*/  SEL R35, R5.reuse, R13, !P1 ;  /* 0x0000000d05237207 */ /* 0x040fe40004800000 */
[----:B------:R-:W-:Y:S01]  /*25b0*/  PRMT R153, RZ, 0x7610, R153 ;  /* 0x00007610ff997816 */ /* 0x000fe20000000099 */
[----:B------:R-:W-:Y:S01]  /*25c0*/  IMAD R133, R124, 0x7, RZ ;  /* 0x000000077c857824 */ /* 0x000fe200078e02ff */
[----:B------:R-:W-:-:S02]  /*25d0*/  SEL R39, R5, R14, !P1 ;  /* 0x0000000e05277207 */ /* 0x000fc40004800000 */
[----:B------:R-:W-:Y:S01]  /*25e0*/  PRMT R158, RZ, 0x7610, R158 ;  /* 0x00007610ff9e7816 */ /* 0x000fe2000000009e */
[C---:B------:R-:W-:Y:S01]  /*25f0*/  IMAD R134, R124.reuse, 0x6, RZ ;  /* 0x000000067c867824 */ /* 0x040fe200078e02ff */
[C---:B------:R-:W-:Y:S02]  /*2600*/  SEL R32, R5.reuse, R15, !P1 ;  /* 0x0000000f05207207 */ /* 0x040fe40004800000 */
[----:B------:R-:W-:Y:S01]  /*2610*/  PRMT R131, RZ, 0x7610, R131 ;  /* 0x00007610ff837816 */ /* 0x000fe20000000083 */
[C---:B------:R-:W-:Y:S01]  /*2620*/  IMAD.SHL.U32 R121, R124.reuse, 0x10, RZ ;  /* 0x000000107c797824 */ /* 0x040fe200078e00ff */
[C---:B------:R-:W-:Y:S01]  /*2630*/  SEL R27, R5.reuse, R17, !P1 ;  /* 0x00000011051b7207 */ /* 0x040fe20004800000 */
[----:B------:R-:W2:Y:S01]  /*2640*/  @!P2 LDG.E.U8 R167, desc[UR18][R6.64] ;  /* 0x0000001206a7a981 */ /* 0x000ea2000c1e1100 */
[C---:B------:R-:W-:Y:S02]  /*2650*/  SEL R31, R5.reuse, R16, !P1 ;  /* 0x00000010051f7207 */ /* 0x040fe40004800000 */
[----:B------:R-:W-:Y:S01]  /*2660*/  PRMT R150, RZ, 0x7610, R150 ;  /* 0x00007610ff967816 */ /* 0x000fe20000000096 */
[----:B------:R-:W-:Y:S01]  /*2670*/  IMAD.SHL.U32 R122, R124, 0x8, RZ ;  /* 0x000000087c7a7824 */ /* 0x000fe200078e00ff */
[----:B------:R-:W-:-:S02]  /*2680*/  SEL R38, R5, R19, !P1 ;  /* 0x0000001305267207 */ /* 0x000fc40004800000 */
[----:B------:R-:W-:Y:S01]  /*2690*/  PRMT R173, RZ, 0x7610, R173 ;  /* 0x00007610ffad7816 */ /* 0x000fe200000000ad */
[C---:B------:R-:W-:Y:S01]  /*26a0*/  IMAD R117, R124.reuse, 0x18, RZ ;  /* 0x000000187c757824 */ /* 0x040fe200078e02ff */
[C---:B------:R-:W-:Y:S02]  /*26b0*/  SEL R21, R5.reuse, R18, !P1 ;  /* 0x0000001205157207 */ /* 0x040fe40004800000 */
[----:B------:R-:W-:Y:S01]  /*26c0*/  PRMT R171, RZ, 0x7610, R171 ;  /* 0x00007610ffab7816 */ /* 0x000fe200000000ab */
        /* <DEDUP_REMOVED lines=42> */
[----:B------:R-:W-:Y:S01]  /*2970*/  VIADD R89, R3, 0x1f ;  /* 0x0000001f03597836 */ /* 0x000fe20000000000 */
[C---:B------:R-:W-:Y:S01]  /*2980*/  SEL R10, R5.reuse, R51, !P1 ;  /* 0x00000033050a7207 */ /* 0x040fe20004800000 */
[----:B------:R-:W-:Y:S01]  /*2990*/  IMAD R88, R124, 0x1a, RZ ;  /* 0x0000001a7c587824 */ /* 0x000fe200078e02ff */
[----:B------:R-:W-:Y:S01]  /*29a0*/  SEL R9, R5, R53, !P1 ;  /* 0x0000003505097207 */ /* 0x000fe20004800000 */
[C---:B------:R-:W-:Y:S01]  /*29b0*/  VIADD R5, R3.reuse, 0xfffffffc ;  /* 0xfffffffc03057836 */ /* 0x040fe20000000000 */
[----:B------:R-:W-:Y:S02]  /*29c0*/  ISETP.GE.U32.AND P1, PT, R52, 0x7fffffdf, PT ;  /* 0x7fffffdf3400780c */ /* 0x000fe40003f26070 */
[----:B------:R-:W-:Y:S02]  /*29d0*/  LOP3.LUT R86, R86, 0x1f, RZ, 0xc0, !PT ;  /* 0x0000001f56567812 */ /* 0x000fe400078ec0ff */
[----:B------:R-:W-:Y:S01]  /*29e0*/  PRMT R177, RZ, 0x7610, R177 ;  /* 0x00007610ffb17816 */ /* 0x000fe200000000b1 */
[----:B------:R-:W-:Y:S01]  /*29f0*/  IMAD R84, R124, 0x1b, RZ ;  /* 0x0000001b7c547824 */ /* 0x000fe200078e02ff */
[----:B------:R-:W-:Y:S01]  /*2a00*/  ISETP.GE.U32.AND P0, PT, R2, 0x7fffffde, PT ;  /* 0x7fffffde0200780c */ /* 0x000fe20003f06070 */
[----:B------:R-:W-:Y:S01]  /*2a10*/  VIADD R2, R3, 0xfffffffb ;  /* 0xfffffffb03027836 */ /* 0x000fe20000000000 */
[----:B------:R-:W-:Y:S01]  /*2a20*/  IADD3 R4, P2, PT, R6, R124, RZ ;  /* 0x0000007c06047210 */ /* 0x000fe20007f5e0ff */
[----:B------:R-:W1:Y:S01]  /*2a30*/  LDCU UR5, c[0x0][0x3b0] ;  /* 0x00007600ff0577ac */ /* 0x000e620008000800 */
[----:B------:R-:W-:-:S03]  /*2a40*/  ISETP.GE.U32.AND P5, PT, R5, 0x7fffffdd, PT ;  /* 0x7fffffdd0500780c */ /* 0x000fc60003fa6070 */
[--C-:B------:R-:W-:Y:S01]  /*2a50*/  IMAD.X R5, R143, 0x1, R7.reuse, P2 ;  /* 0x000000018f057824 */ /* 0x100fe200010e0607 */
[----:B------:R-:W-:Y:S01]  /*2a60*/  ISETP.GE.U32.AND P2, PT, R2, 0x7fffffdc, PT ;  /* 0x7fffffdc0200780c */ /* 0x000fe20003f46070 */
[C---:B------:R-:W-:Y:S01]  /*2a70*/  VIADD R2, R3.reuse, 0xffffffec ;  /* 0xffffffec03027836 */ /* 0x040fe20000000000 */
[----:B------:R-:W-:Y:S02]  /*2a80*/  SHF.R.S32.HI R142, RZ, 0x1f, R144 ;  /* 0x0000001fff8e7819 */ /* 0x000fe40000011490 */
[----:B------:R3:W4:Y:S01]  /*2a90*/  @!P1 LDG.E.U8 R169, desc[UR18][R4.64] ;  /* 0x0000001204a99981 */ /* 0x000722000c1e1100 */
[----:B------:R-:W-:Y:S01]  /*2aa0*/  IADD3 R42, P4, PT, R144, R6, RZ ;  /* 0x00000006902a7210 */ /* 0x000fe20007f9e0ff */
[C---:B------:R-:W-:Y:S01]  /*2ab0*/  VIADD R11, R3.reuse, 0xfffffffa ;  /* 0xfffffffa030b7836 */ /* 0x040fe20000000000 */
[----:B------:R-:W-:Y:S01]  /*2ac0*/  ISETP.GE.U32.AND P1, PT, R2, 0x7fffffcd, PT ;  /* 0x7fffffcd0200780c */ /* 0x000fe20003f26070 */
[----:B------:R-:W-:Y:S02]  /*2ad0*/  VIADD R2, R3, 0xffffffed ;  /* 0xffffffed03027836 */ /* 0x000fe40000000000 */
[----:B------:R-:W-:Y:S01]  /*2ae0*/  IMAD.X R43, R142, 0x1, R7, P4 ;  /* 0x000000018e2b7824 */ /* 0x000fe200020e0607 */
[----:B------:R-:W-:Y:S01]  /*2af0*/  ISETP.GE.U32.AND P4, PT, R11, 0x7fffffdb, PT ;  /* 0x7fffffdb0b00780c */ /* 0x000fe20003f86070 */
[C---:B------:R-:W-:Y:S01]  /*2b00*/  VIADD R11, R3.reuse, 0xffffffee ;  /* 0xffffffee030b7836 */ /* 0x040fe20000000000 */
[----:B------:R-:W-:Y:S01]  /*2b10*/  ISETP.GE.U32.AND P6, PT, R2, 0x7fffffce, PT ;  /* 0x7fffffce0200780c */ /* 0x000fe20003fc6070 */
[----:B------:R-:W-:Y:S01]  /*2b20*/  VIADD R2, R3, 0xffffffef ;  /* 0xffffffef03027836 */ /* 0x000fe20000000000 */
[----:B------:R5:W2:Y:S01]  /*2b30*/  @!P0 LDG.E.U8 R160, desc[UR18][R42.64] ;  /* 0x000000122aa08981 */ /* 0x000aa2000c1e1100 */
[----:B------:R-:W-:-:S02]  /*2b40*/  SEL R44, RZ, 0x1, P1 ;  /* 0x00000001ff2c7807 */ /* 0x000fc40000800000 */
[----:B------:R-:W-:Y:S01]  /*2b50*/  ISETP.GE.U32.AND P0, PT, R11, 0x7fffffcf, PT ;  /* 0x7fffffcf0b00780c */ /* 0x000fe20003f06070 */
[C---:B------:R-:W-:Y:S01]  /*2b60*/  VIADD R11, R3.reuse, 0xffffffe8 ;  /* 0xffffffe8030b7836 */ /* 0x040fe20000000000 */
[----:B------:R-:W-:Y:S01]  /*2b70*/  ISETP.GE.U32.AND P1, PT, R2, 0x7fffffd0, PT ;  /* 0x7fffffd00200780c */ /* 0x000fe20003f26070 */
[C---:B------:R-:W-:Y:S01]  /*2b80*/  VIADD R2, R3.reuse, 0xffffffe9 ;  /* 0xffffffe903027836 */ /* 0x040fe20000000000 */
[----:B------:R-:W-:Y:S01]  /*2b90*/  SEL R41, RZ, 0x4, P0 ;  /* 0x00000004ff297807 */ /* 0x000fe20000000000 */
[----:B---3--:R-:W-:Y:S01]  /*2ba0*/  VIADD R4, R3, 0xffffffea ;  /* 0xffffffea03047836 */ /* 0x008fe20000000000 */
[----:B------:R-:W-:Y:S02]  /*2bb0*/  ISETP.GE.U32.AND P0, PT, R11, 0x7fffffc9, PT ;  /* 0x7fffffc90b00780c */ /* 0x000fe40003f06070 */
[----:B-----5:R-:W-:Y:S02]  /*2bc0*/  SEL R42, RZ, 0x7fff8, P1 ;  /* 0x0007fff8ff2a7807 */ /* 0x020fe40000800000 */
[----:B------:R-:W-:Y:S01]  /*2bd0*/  ISETP.GE.U32.AND P1, PT, R2, 0x7fffffca, PT ;  /* 0x7fffffca0200780c */ /* 0x000fe20003f26070 */
[----:B------:R-:W-:Y:S01]  /*2be0*/  VIADD R2, R3, 0xffffffeb ;  /* 0xffffffeb03027836 */ /* 0x000fe20000000000 */
[----:B------:R-:W-:-:S02]  /*2bf0*/  SEL R43, RZ, 0x1, P0 ;  /* 0x00000001ff2b7807 */ /* 0x000fc40000000000 */
[----:B------:R-:W-:Y:S01]  /*2c00*/  ISETP.GE.U32.AND P0, PT, R4, 0x7fffffcb, PT ;  /* 0x7fffffcb0400780c */ /* 0x000fe20003f06070 */
[C---:B------:R-:W-:Y:S01]  /*2c10*/  VIADD R4, R3.reuse, 0xffffffe5 ;  /* 0xffffffe503047836 */ /* 0x040fe20000000000 */
[----:B------:R-:W-:Y:S01]  /*2c20*/  SEL R46, RZ, 0x1fffe, P1 ;  /* 0x0001fffeff2e7807 */ /* 0x000fe20000800000 */
[C---:B------:R-:W-:Y:S01]  /*2c30*/  VIADD R5, R3.reuse, 0xffffffe4 ;  /* 0xffffffe403057836 */ /* 0x040fe20000000000 */
[----:B------:R-:W-:Y:S02]  /*2c40*/  ISETP.GE.U32.AND P1, PT, R2, 0x7fffffcc, PT ;  /* 0x7fffffcc0200780c */ /* 0x000fe40003f26070 */
[----:B------:R-:W-:Y:S02]  /*2c50*/  SEL R2, RZ, 0x4, P0 ;  /* 0x00000004ff027807 */ /* 0x000fe40000000000 */
[----:B------:R-:W-:Y:S02]  /*2c60*/  SEL R11, RZ, 0x7fff8, P1 ;  /* 0x0007fff8ff0b7807 */ /* 0x000fe40000800000 */
[----:B------:R-:W-:Y:S01]  /*2c70*/  ISETP.GE.U32.AND P1, PT, R4, 0x7fffffc6, PT ;  /* 0x7fffffc60400780c */ /* 0x000fe20003f26070 */
[----:B------:R-:W-:Y:S01]  /*2c80*/  VIADD R4, R3, 0xffffffe1 ;  /* 0xffffffe103047836 */ /* 0x000fe20000000000 */
[----:B------:R-:W-:Y:S01]  /*2c90*/  ISETP.GE.U32.AND P0, PT, R5, 0x7fffffc5, PT ;  /* 0x7fffffc50500780c */ /* 0x000fe20003f06070 */
[----:B------:R-:W-:Y:S01]  /*2ca0*/  VIADD R5, R3, 0xffffffe7 ;  /* 0xffffffe703057836 */ /* 0x000fe20000000000 */
[----:B------:R-:W-:-:S02]  /*2cb0*/  SEL R45, RZ, 0x1fffe, P6 ;  /* 0x0001fffeff2d7807 */ /* 0x000fc40003000000 */
[----:B------:R-:W-:Y:S02]  /*2cc0*/  SEL R50, RZ, 0x1fffe, P1 ;  /* 0x0001fffeff327807 */ /* 0x000fe40000800000 */
[----:B------:R-:W-:Y:S01]  /*2cd0*/  ISETP.GE.U32.AND P6, PT, R4, 0x7fffffc2, PT ;  /* 0x7fffffc20400780c */ /* 0x000fe20003fc6070 */
[----:B------:R-:W-:Y:S01]  /*2ce0*/  VIADD R4, R3, 0xffffffe3 ;  /* 0xffffffe303047836 */ /* 0x000fe20000000000 */
[----:B------:R-:W-:-:S04]  /*2cf0*/  ISETP.GE.U32.AND P1, PT, R5, 0x7fffffc8, PT ;  /* 0x7fffffc80500780c */ /* 0x000fc80003f26070 */
[----:B------:R-:W-:Y:S02]  /*2d00*/  SEL R48, RZ, 0x7fff8, P1 ;  /* 0x0007fff8ff307807 */ /* 0x000fe40000800000 */
[----:B------:R-:W-:Y:S01]  /*2d10*/  ISETP.GE.U32.AND P1, PT, R4, 0x7fffffc4, PT ;  /* 0x7fffffc40400780c */ /* 0x000fe20003f26070 */
[----:B------:R-:W-:-:S03]  /*2d20*/  VIADD R47, R3, 0xffffffe6 ;  /* 0xffffffe6032f7836 */ /* 0x000fc60000000000 */
[----:B------:R-:W-:Y:S02]  /*2d30*/  SEL R52, RZ, 0x7fff8, P1 ;  /* 0x0007fff8ff347807 */ /* 0x000fe40000800000 */
[----:B------:R-:W-:Y:S01]  /*2d40*/  ISETP.GE.U32.AND P1, PT, R141, 0x7fffffc1, PT ;  /* 0x7fffffc18d00780c */ /* 0x000fe20003f26070 */
[----:B------:R-:W-:Y:S01]  /*2d50*/  IMAD.IADD R44, R44, 0x1, R45 ;  /* 0x000000012c2c7824 */ /* 0x000fe200078e022d */
[----:B------:R-:W-:Y:S01]  /*2d60*/  SEL R49, RZ, 0x1, P0 ;  /* 0x00000001ff317807 */ /* 0x000fe20000000000 */
[----:B------:R-:W-:Y:S01]  /*2d70*/  VIADD R5, R3, 0xffffffe2 ;  /* 0xffffffe203057836 */ /* 0x000fe20000000000 */
[----:B------:R-:W-:Y:S02]  /*2d80*/  ISETP.GE.U32.AND P0, PT, R47, 0x7fffffc7, PT ;  /* 0x7fffffc72f00780c */ /* 0x000fe40003f06070 */
[----:B------:R-:W-:Y:S02]  /*2d90*/  SEL R54, RZ, 0x1fffe, P6 ;  /* 0x0001fffeff367807 */ /* 0x000fe40003000000 */
[----:B------:R-:W-:Y:S01]  /*2da0*/  SEL R45, RZ, 0x1, P1 ;  /* 0x00000001ff2d7807 */ /* 0x000fe20000800000 */
[----:B------:R-:W-:Y:S01]  /*2db0*/  IMAD.IADD R43, R43, 0x1, R46 ;  /* 0x000000012b2b7824 */ /* 0x000fe200078e022e */
[----:B------:R-:W-:-:S02]  /*2dc0*/  SEL R47, RZ, 0x4, P0 ;  /* 0x00000004ff2f7807 */ /* 0x000fc40000000000 */
[----:B------:R-:W-:Y:S01]  /*2dd0*/  ISETP.GE.U32.AND P0, PT, R5, 0x7fffffc3, PT ;  /* 0x7fffffc30500780c */ /* 0x000fe20003f06070 */
[----:B------:R-:W-:Y:S01]  /*2de0*/  IMAD.IADD R45, R45, 0x1, R54 ;  /* 0x000000012d2d7824 */ /* 0x000fe200078e0236 */
[----:B------:R-:W-:Y:S01]  /*2df0*/  SHF.R.S32.HI R139, RZ, 0x1f, R140 ;  /* 0x0000001fff8b7819 */ /* 0x000fe2000001148c */
[----:B------:R-:W-:Y:S01]  /*2e00*/  IMAD.IADD R49, R49, 0x1, R50 ;  /* 0x0000000131317824 */ /* 0x000fe200078e0232 */
[----:B------:R-:W-:Y:S02]  /*2e10*/  SEL R51, RZ, 0x4, P0 ;  /* 0x00000004ff337807 */ /* 0x000fe40000000000 */
[----:B------:R-:W-:Y:S02]  /*2e20*/  IADD3 R4, P0, PT, R140, R6, RZ ;  /* 0x000000068c047210 */ /* 0x000fe40007f1e0ff */
[----:B------:R-:W-:Y:S02]  /*2e30*/  LOP3.LUT R43, R43, 0x3, RZ, 0xc0, !PT ;  /* 0x000000032b2b7812 */ /* 0x000fe400078ec0ff */
[----:B------:R-:W-:-:S02]  /*2e40*/  LOP3.LUT R45, R45, 0x3, RZ, 0xc0, !PT ;  /* 0x000000032d2d7812 */ /* 0x000fc400078ec0ff */
[----:B------:R-:W-:Y:S01]  /*2e50*/  LOP3.LUT R44, R44, 0x3, RZ, 0xc0, !PT ;  /* 0x000000032c2c7812 */ /* 0x000fe200078ec0ff */
[----:B------:R-:W-:Y:S01]  /*2e60*/  IMAD.X R5, R139, 0x1, R7, P0 ;  /* 0x000000018b057824 */ /* 0x000fe200000e0607 */
[----:B------:R-:W-:Y:S02]  /*2e70*/  LOP3.LUT R49, R49, 0x3, RZ, 0xc0, !PT ;  /* 0x0000000331317812 */ /* 0x000fe400078ec0ff */
[----:B------:R-:W-:Y:S02]  /*2e80*/  IADD3 R2, PT, PT, R43, R11, R2 ;  /* 0x0000000b2b027210 */ /* 0x000fe40007ffe002 */
[----:B------:R-:W-:Y:S01]  /*2e90*/  IADD3 R45, PT, PT, R45, R52, R51 ;  /* 0x000000342d2d7210 */ /* 0x000fe20007ffe033 */
[----:B------:R3:W5:Y:S01]  /*2ea0*/  @!P5 LDG.E.U8 R161, desc[UR18][R4.64] ;  /* 0x0000001204a1d981 */ /* 0x000762000c1e1100 */
[----:B------:R-:W-:Y:S01]  /*2eb0*/  IADD3 R41, PT, PT, R44, R42, R41 ;  /* 0x0000002a2c297210 */ /* 0x000fe20007ffe029 */
[----:B------:R-:W-:Y:S01]  /*2ec0*/  IMAD.SHL.U32 R2, R2, 0x100, RZ ;  /* 0x0000010002027824 */ /* 0x000fe200078e00ff */
[----:B------:R-:W-:-:S02]  /*2ed0*/  IADD3 R47, PT, PT, R49, R48, R47 ;  /* 0x00000030312f7210 */ /* 0x000fc40007ffe02f */
[----:B------:R-:W-:Y:S02]  /*2ee0*/  LOP3.LUT R44, R45, 0xf, RZ, 0xc0, !PT ;  /* 0x0000000f2d2c7812 */ /* 0x000fe400078ec0ff */
[----:B------:R-:W-:Y:S02]  /*2ef0*/  SHF.R.S32.HI R136, RZ, 0x1f, R138 ;  /* 0x0000001fff887819 */ /* 0x000fe4000001148a */
[-C--:B------:R-:W-:Y:S01]  /*2f00*/  IADD3 R42, P5, PT, R138, R6.reuse, RZ ;  /* 0x000000068a2a7210 */ /* 0x080fe20007fbe0ff */
[----:B------:R-:W-:Y:S01]  /*2f10*/  IMAD R44, R47, 0x10, R44 ;  /* 0x000000102f2c7824 */ /* 0x000fe200078e022c */
[----:B------:R-:W-:Y:S02]  /*2f20*/  LOP3.LUT R2, R2, 0xf00, RZ, 0xe2, !PT ;  /* 0x00000f0002027812 */ /* 0x000fe400078ee2ff */
[----:B------:R-:W-:Y:S01]  /*2f30*/  SHF.R.S32.HI R135, RZ, 0x1f, R137 ;  /* 0x0000001fff877819 */ /* 0x000fe20000011489 */
[----:B------:R-:W-:Y:S01]  /*2f40*/  IMAD.X R43, R136, 0x1, R7, P5 ;  /* 0x00000001882b7824 */ /* 0x000fe200028e0607 */
[-C--:B---3--:R-:W-:Y:S01]  /*2f50*/  IADD3 R4, P5, PT, R137, R6.reuse, RZ ;  /* 0x0000000689047210 */ /* 0x088fe20007fbe0ff */
[----:B------:R-:W-:Y:S01]  /*2f60*/  IMAD R2, R41, 0x1000, R2 ;  /* 0x0000100029027824 */ /* 0x000fe200078e0202 */
[----:B------:R-:W-:Y:S01]  /*2f70*/  LOP3.LUT R11, R44, 0xff, RZ, 0xc0, !PT ;  /* 0x000000ff2c0b7812 */ /* 0x000fe200078ec0ff */
[----:B------:R-:W-:Y:S01]  /*2f80*/  VIADD R41, R3, 0xfffffff8 ;  /* 0xfffffff803297836 */ /* 0x000fe20000000000 */
[----:B------:R-:W-:Y:S01]  /*2f90*/  SHF.R.S32.HI R123, RZ, 0x1f, R133 ;  /* 0x0000001fff7b7819 */ /* 0x000fe20000011485 */
[----:B------:R-:W-:Y:S01]  /*2fa0*/  IMAD.X R5, R135, 0x1, R7, P5 ;  /* 0x0000000187057824 */ /* 0x000fe200028e0607 */
[----:B------:R-:W3:Y:S01]  /*2fb0*/  @!P2 LDG.E.U8 R158, desc[UR18][R42.64] ;  /* 0x000000122a9ea981 */ /* 0x000ee2000c1e1100 */
[----:B------:R-:W-:Y:S01]  /*2fc0*/  IMAD.IADD R11, R2, 0x1, R11 ;  /* 0x00000001020b7824 */ /* 0x000fe200078e020b */
[----:B------:R-:W-:Y:S01]  /*2fd0*/  ISETP.GE.U32.AND P5, PT, R41, 0x7fffffd9, PT ;  /* 0x7fffffd92900780c */ /* 0x000fe20003fa6070 */
[----:B------:R-:W-:Y:S01]  /*2fe0*/  VIADD R53, R3, 0xfffffff9 ;  /* 0xfffffff903357836 */ /* 0x000fe20000000000 */
[----:B------:R0:W2:Y:S01]  /*2ff0*/  @!P4 LDG.E.U8 R153, desc[UR18][R4.64] ;  /* 0x000000120499c981 */ /* 0x0000a2000c1e1100 */
[----:B------:R-:W-:-:S02]  /*3000*/  IADD3 R46, P4, PT, R133, R6, RZ ;  /* 0x00000006852e7210 */ /* 0x000fc40007f9e0ff */
[----:B------:R-:W-:Y:S02]  /*3010*/  LOP3.LUT R11, R11, 0xffff, RZ, 0xc0, !PT ;  /* 0x0000ffff0b0b7812 */ /* 0x000fe400078ec0ff */
[----:B------:R-:W-:Y:S01]  /*3020*/  ISETP.GE.U32.AND P0, PT, R53, 0x7fffffda, PT ;  /* 0x7fffffda3500780c */ /* 0x000fe20003f06070 */
[----:B------:R-:W-:Y:S01]  /*3030*/  IMAD.X R47, R123, 0x1, R7, P4 ;  /* 0x000000017b2f7824 */ /* 0x000fe200020e0607 */
[----:B------:R-:W-:Y:S02]  /*3040*/  SHF.R.U32.HI R41, RZ, 0xf, R11 ;  /* 0x0000000fff297819 */ /* 0x000fe4000001160b */
[----:B------:R-:W-:Y:S02]  /*3050*/  SHF.R.S32.HI R132, RZ, 0x1f, R134 ;  /* 0x0000001fff847819 */ /* 0x000fe40000011486 */
[-C--:B------:R-:W-:Y:S01]  /*3060*/  IADD3 R44, P2, PT, R134, R6.reuse, RZ ;  /* 0x00000006862c7210 */ /* 0x080fe20007f5e0ff */
[----:B------:R-:W-:Y:S01]  /*3070*/  VIADD R2, R3, 0xfffffff7 ;  /* 0xfffffff703027836 */ /* 0x000fe20000000000 */
[----:B------:R-:W-:Y:S01]  /*3080*/  LOP3.LUT P4, RZ, R41, 0x1, RZ, 0xc0, !PT ;  /* 0x0000000129ff7812 */ /* 0x000fe2000788c0ff */
[----:B------:R0:W2:Y:S01]  /*3090*/  @!P5 LDG.E.U8 R131, desc[UR18][R46.64] ;  /* 0x000000122e83d981 */ /* 0x0000a2000c1e1100 */
[----:B------:R-:W-:Y:S01]  /*30a0*/  SHF.R.S32.HI R119, RZ, 0x1f, R121 ;  /* 0x0000001fff777819 */ /* 0x000fe20000011479 */
[----:B------:R-:W-:Y:S01]  /*30b0*/  IMAD.X R45, R132, 0x1, R7, P2 ;  /* 0x00000001842d7824 */ /* 0x000fe200010e0607 */
[----:B------:R-:W-:-:S02]  /*30c0*/  IADD3 R48, P5, PT, R121, R6, RZ ;  /* 0x0000000679307210 */ /* 0x000fc40007fbe0ff */
[----:B------:R-:W-:Y:S02]  /*30d0*/  ISETP.GE.U32.AND P2, PT, R2, 0x7fffffd8, PT ;  /* 0x7fffffd80200780c */ /* 0x000fe40003f46070 */
[----:B------:R1:W2:Y:S01]  /*30e0*/  @!P0 LDG.E.U8 R150, desc[UR18][R44.64] ;  /* 0x000000122c968981 */ /* 0x0002a2000c1e1100 */
[----:B------:R-:W-:Y:S01]  /*30f0*/  SHF.R.U32.HI R41, RZ, 0x7, R11 ;  /* 0x00000007ff297819 */ /* 0x000fe2000001160b */
[----:B------:R-:W-:Y:S01]  /*3100*/  IMAD.X R49, R119, 0x1, R7, P5 ;  /* 0x0000000177317824 */ /* 0x000fe200028e0607 */
[----:B------:R-:W-:Y:S02]  /*3110*/  SHF.R.S32.HI R120, RZ, 0x1f, R122 ;  /* 0x0000001fff787819 */ /* 0x000fe4000001147a */
[-C--:B0-----:R-:W-:Y:S01]  /*3120*/  IADD3 R4, P0, PT, R122, R6.reuse, RZ ;  /* 0x000000067a047210 */ /* 0x081fe20007f1e0ff */
[----:B------:R-:W-:Y:S01]  /*3130*/  VIADD R2, R3, 0xfffffff6 ;  /* 0xfffffff603027836 */ /* 0x000fe20000000000 */
[----:B------:R-:W-:Y:S01]  /*3140*/  LOP3.LUT P5, RZ, R41, 0x1, RZ, 0xc0, !PT ;  /* 0x0000000129ff7812 */ /* 0x000fe200078ac0ff */
[----:B------:R-:W2:Y:S01]  /*3150*/  @P4 LDG.E.U8 R173, desc[UR18][R48.64] ;  /* 0x0000001230ad4981 */ /* 0x000ea2000c1e1100 */
[----:B------:R-:W-:Y:S01]  /*3160*/  SHF.R.S32.HI R115, RZ, 0x1f, R117 ;  /* 0x0000001fff737819 */ /* 0x000fe20000011475 */
[----:B------:R-:W-:Y:S01]  /*3170*/  IMAD.X R5, R120, 0x1, R7, P0 ;  /* 0x0000000178057824 */ /* 0x000fe200000e0607 */
[----:B------:R-:W-:Y:S01]  /*3180*/  IADD3 R46, P4, PT, R117, R6, RZ ;  /* 0x00000006752e7210 */ /* 0x000fe20007f9e0ff */
[----:B------:R-:W-:Y:S01]  /*3190*/  VIADD R41, R3, 0xfffffff4 ;  /* 0xfffffff403297836 */ /* 0x000fe20000000000 */
[----:B------:R-:W-:-:S02]  /*31a0*/  ISETP.GE.U32.AND P0, PT, R2, 0x7fffffd7, PT ;  /* 0x7fffffd70200780c */ /* 0x000fc40003f06070 */
[----:B------:R0:W2:Y:S01]  /*31b0*/  @!P2 LDG.E.U8 R171, desc[UR18][R4.64] ;  /* 0x0000001204aba981 */ /* 0x0000a2000c1e1100 */
[----:B------:R-:W-:Y:S01]  /*31c0*/  SHF.R.S32.HI R116, RZ, 0x1f, R118 ;  /* 0x0000001fff747819 */ /* 0x000fe20000011476 */
[--C-:B------:R-:W-:Y:S01]  /*31d0*/  IMAD.X R47, R115, 0x1, R7.reuse, P4 ;  /* 0x00000001732f7824 */ /* 0x100fe200020e0607 */
[-C--:B------:R-:W-:Y:S01]  /*31e0*/  IADD3 R42, P2, PT, R118, R6.reuse, RZ ;  /* 0x00000006762a7210 */ /* 0x080fe20007f5e0ff */
[----:B------:R-:W-:Y:S01]  /*31f0*/  VIADD R2, R3, 0xfffffff5 ;  /* 0xfffffff503027836 */ /* 0x000fe20000000000 */
[----:B------:R-:W-:Y:S02]  /*3200*/  ISETP.GE.U32.AND P4, PT, R41, 0x7fffffd5, PT ;  /* 0x7fffffd52900780c */ /* 0x000fe40003f86070 */
[----:B------:R0:W2:Y:S01]  /*3210*/  @P5 LDG.E.U8 R175, desc[UR18][R46.64] ;  /* 0x000000122eaf5981 */ /* 0x0000a2000c1e1100 */
[----:B------:R-:W-:Y:S01]  /*3220*/  IMAD.X R43, R116, 0x1, R7, P2 ;  /* 0x00000001742b7824 */ /* 0x000fe200010e0607 */
[----:B------:R-:W-:Y:S02]  /*3230*/  SHF.R.S32.HI R111, RZ, 0x1f, R113 ;  /* 0x0000001fff6f7819 */ /* 0x000fe40000011471 */
[-C--:B-1----:R-:W-:Y:S01]  /*3240*/  IADD3 R44, P5, PT, R113, R6.reuse, RZ ;  /* 0x00000006712c7210 */ /* 0x082fe20007fbe0ff */
[----:B------:R-:W-:Y:S01]  /*3250*/  VIADD R41, R3, 0xfffffff2 ;  /* 0xfffffff203297836 */ /* 0x000fe20000000000 */
[----:B------:R-:W-:Y:S01]  /*3260*/  ISETP.GE.U32.AND P2, PT, R2, 0x7fffffd6, PT ;  /* 0x7fffffd60200780c */ /* 0x000fe20003f46070 */
[----:B------:R1:W2:Y:S01]  /*3270*/  @!P0 LDG.E.U8 R163, desc[UR18][R42.64] ;  /* 0x000000122aa38981 */ /* 0x0002a2000c1e1100 */
[----:B------:R-:W-:Y:S01]  /*3280*/  SHF.R.S32.HI R112, RZ, 0x1f, R114 ;  /* 0x0000001fff707819 */ /* 0x000fe20000011472 */
[----:B------:R-:W-:Y:S01]  /*3290*/  IMAD.X R45, R111, 0x1, R7, P5 ;  /* 0x000000016f2d7824 */ /* 0x000fe200028e0607 */
[----:B0-----:R-:W-:Y:S01]  /*32a0*/  IADD3 R4, P0, PT, R114, R6, RZ ;  /* 0x0000000672047210 */ /* 0x001fe20007f1e0ff */
[----:B------:R-:W-:Y:S01]  /*32b0*/  VIADD R2, R3, 0xfffffff3 ;  /* 0xfffffff303027836 */ /* 0x000fe20000000000 */
[----:B------:R-:W-:-:S02]  /*32c0*/  ISETP.GE.U32.AND P5, PT, R41, 0x7fffffd3, PT ;  /* 0x7fffffd32900780c */ /* 0x000fc40003fa6070 */
[----:B------:R0:W2:Y:S01]  /*32d0*/  @!P4 LDG.E.U8 R155, desc[UR18][R44.64] ;  /* 0x000000122c9bc981 */ /* 0x0000a2000c1e1100 */
[----:B------:R-:W-:Y:S01]  /*32e0*/  IMAD.X R5, R112, 0x1, R7, P0 ;  /* 0x0000000170057824 */ /* 0x000fe200000e0607 */
[----:B------:R-:W-:Y:S02]  /*32f0*/  SHF.R.S32.HI R107, RZ, 0x1f, R109 ;  /* 0x0000001fff6b7819 */ /* 0x000fe4000001146d */
[-C--:B------:R-:W-:Y:S01]  /*3300*/  IADD3 R46, P4, PT, R109, R6.reuse, RZ ;  /* 0x000000066d2e7210 */ /* 0x080fe20007f9e0ff */
[----:B------:R-:W-:Y:S01]  /*3310*/  VIADD R41, R3, 0xfffffff0 ;  /* 0xfffffff003297836 */ /* 0x000fe20000000000 */
[----:B------:R-:W-:Y:S01]  /*3320*/  ISETP.GE.U32.AND P0, PT, R2, 0x7fffffd4, PT ;  /* 0x7fffffd40200780c */ /* 0x000fe20003f06070 */
[----:B------:R0:W2:Y:S01]  /*3330*/  @!P2 LDG.E.U8 R162, desc[UR18][R4.64] ;  /* 0x0000001204a2a981 */ /* 0x0000a2000c1e1100 */
[----:B------:R-:W-:Y:S01]  /*3340*/  SHF.R.S32.HI R108, RZ, 0x1f, R110 ;  /* 0x0000001fff6c7819 */ /* 0x000fe2000001146e */
[----:B------:R-:W-:Y:S01]  /*3350*/  IMAD.X R47, R107, 0x1, R7, P4 ;  /* 0x000000016b2f7824 */ /* 0x000fe200020e0607 */
[----:B-1----:R-:W-:Y:S01]  /*3360*/  IADD3 R42, P2, PT, R110, R6, RZ ;  /* 0x000000066e2a7210 */ /* 0x002fe20007f5e0ff */
[----:B------:R-:W-:Y:S01]  /*3370*/  VIADD R2, R3, 0xfffffff1 ;  /* 0xfffffff103027836 */ /* 0x000fe20000000000 */
[----:B------:R-:W-:-:S02]  /*3380*/  ISETP.GE.U32.AND P4, PT, R41, 0x7fffffd1, PT ;  /* 0x7fffffd12900780c */ /* 0x000fc40003f86070 */
[----:B------:R1:W2:Y:S01]  /*3390*/  @!P5 LDG.E.U8 R151, desc[UR18][R46.64] ;  /* 0x000000122e97d981 */ /* 0x0002a2000c1e1100 */
[----:B------:R-:W-:Y:S01]  /*33a0*/  IMAD.X R43, R108, 0x1, R7, P2 ;  /* 0x000000016c2b7824 */ /* 0x000fe200010e0607 */
[----:B------:R-:W-:Y:S02]  /*33b0*/  SHF.R.S32.HI R103, RZ, 0x1f, R105 ;  /* 0x0000001fff677819 */ /* 0x000fe40000011469 */
[----:B0-----:R-:W-:Y:S02]  /*33c0*/  IADD3 R44, P5, PT, R105, R6, RZ ;  /* 0x00000006692c7210 */ /* 0x001fe40007fbe0ff */
[----:B------:R-:W-:Y:S01]  /*33d0*/  ISETP.GE.U32.AND P2, PT, R2, 0x7fffffd2, PT ;  /* 0x7fffffd20200780c */ /* 0x000fe20003f46070 */
[----:B------:R0:W2:Y:S01]  /*33e0*/  @!P0 LDG.E.U8 R156, desc[UR18][R42.64] ;  /* 0x000000122a9c8981 */ /* 0x0000a2000c1e1100 */
[----:B------:R-:W-:Y:S01]  /*33f0*/  SHF.R.U32.HI R41, RZ, 0xd, R11 ;  /* 0x0000000dff297819 */ /* 0x000fe2000001160b */
[----:B------:R-:W-:Y:S01]  /*3400*/  IMAD.X R45, R103, 0x1, R7, P5 ;  /* 0x00000001672d7824 */ /* 0x000fe200028e0607 */
[----:B------:R-:W-:-:S02]  /*3410*/  SHF.R.S32.HI R104, RZ, 0x1f, R106 ;  /* 0x0000001fff687819 */ /* 0x000fc4000001146a */
[-C--:B------:R-:W-:Y:S02]  /*3420*/  IADD3 R4, P0, PT, R106, R6.reuse, RZ ;  /* 0x000000066a047210 */ /* 0x080fe40007f1e0ff */
[----:B------:R-:W-:Y:S01]  /*3430*/  LOP3.LUT P5, RZ, R41, 0x1, RZ, 0xc0, !PT ;  /* 0x0000000129ff7812 */ /* 0x000fe200078ac0ff */
[----:B------:R0:W2:Y:S01]  /*3440*/  @!P4 LDG.E.U8 R147, desc[UR18][R44.64] ;  /* 0x000000122c93c981 */ /* 0x0000a2000c1e1100 */
[----:B------:R-:W-:Y:S01]  /*3450*/  SHF.R.U32.HI R2, RZ, 0xe, R11 ;  /* 0x0000000eff027819 */ /* 0x000fe2000001160b */
[----:B------:R-:W-:Y:S01]  /*3460*/  IMAD.X R5, R104, 0x1, R7, P0 ;  /* 0x0000000168057824 */ /* 0x000fe200000e0607 */
[----:B------:R-:W-:Y:S02]  /*3470*/  SHF.R.S32.HI R99, RZ, 0x1f, R101 ;  /* 0x0000001fff637819 */ /* 0x000fe40000011465 */
[----:B-1----:R-:W-:Y:S02]  /*3480*/  IADD3 R46, P4, PT, R101, R6, RZ ;  /* 0x00000006652e7210 */ /* 0x002fe40007f9e0ff */
[----:B------:R-:W-:Y:S01]  /*3490*/  LOP3.LUT P0, RZ, R2, 0x1, RZ, 0xc0, !PT ;  /* 0x0000000102ff7812 */ /* 0x000fe2000780c0ff */
[----:B------:R1:W2:Y:S01]  /*34a0*/  @!P2 LDG.E.U8 R130, desc[UR18][R4.64] ;  /* 0x000000120482a981 */ /* 0x0002a2000c1e1100 */
[----:B------:R-:W-:Y:S01]  /*34b0*/  SHF.R.U32.HI R41, RZ, 0xb, R11 ;  /* 0x0000000bff297819 */ /* 0x000fe2000001160b */
[----:B------:R-:W-:Y:S01]  /*34c0*/  IMAD.X R47, R99, 0x1, R7, P4 ;  /* 0x00000001632f7824 */ /* 0x000fe200020e0607 */
[----:B------:R-:W-:-:S02]  /*34d0*/  SHF.R.S32.HI R100, RZ, 0x1f, R102 ;  /* 0x0000001fff647819 */ /* 0x000fc40000011466 */
[-C--:B0-----:R-:W-:Y:S02]  /*34e0*/  IADD3 R42, P2, PT, R102, R6.reuse, RZ ;  /* 0x00000006662a7210 */ /* 0x081fe40007f5e0ff */
[----:B------:R-:W-:Y:S01]  /*34f0*/  LOP3.LUT P4, RZ, R41, 0x1, RZ, 0xc0, !PT ;  /* 0x0000000129ff7812 */ /* 0x000fe2000788c0ff */
[----:B------:R0:W2:Y:S01]  /*3500*/  @P5 LDG.E.U8 R164, desc[UR18][R46.64] ;  /* 0x000000122ea45981 */ /* 0x0000a2000c1e1100 */
[----:B------:R-:W-:Y:S01]  /*3510*/  SHF.R.U32.HI R2, RZ, 0xc, R11 ;  /* 0x0000000cff027819 */ /* 0x000fe2000001160b */
[----:B------:R-:W-:Y:S01]  /*3520*/  IMAD.X R43, R100, 0x1, R7, P2 ;  /* 0x00000001642b7824 */ /* 0x000fe200010e0607 */
[----:B------:R-:W-:Y:S02]  /*3530*/  SHF.R.S32.HI R95, RZ, 0x1f, R97 ;  /* 0x0000001fff5f7819 */ /* 0x000fe40000011461 */
[----:B------:R-:W-:Y:S02]  /*3540*/  IADD3 R44, P5, PT, R97, R6, RZ ;  /* 0x00000006612c7210 */ /* 0x000fe40007fbe0ff */
[----:B------:R-:W-:Y:S01]  /*3550*/  LOP3.LUT P2, RZ, R2, 0x1, RZ, 0xc0, !PT ;  /* 0x0000000102ff7812 */ /* 0x000fe2000784c0ff */
[----:B------:R0:W2:Y:S01]  /*3560*/  @P0 LDG.E.U8 R165, desc[UR18][R42.64] ;  /* 0x000000122aa50981 */ /* 0x0000a2000c1e1100 */
[----:B------:R-:W-:Y:S01]  /*3570*/  SHF.R.U32.HI R41, RZ, 0x9, R11 ;  /* 0x00000009ff297819 */ /* 0x000fe2000001160b */
[----:B------:R-:W-:Y:S01]  /*3580*/  IMAD.X R45, R95, 0x1, R7, P5 ;  /* 0x000000015f2d7824 */ /* 0x000fe200028e0607 */
[----:B------:R-:W-:-:S02]  /*3590*/  SHF.R.S32.HI R96, RZ, 0x1f, R98 ;  /* 0x0000001fff607819 */ /* 0x000fc40000011462 */
[-C--:B-1----:R-:W-:Y:S02]  /*35a0*/  IADD3 R4, P0, PT, R98, R6.reuse, RZ ;  /* 0x0000000662047210 */ /* 0x082fe40007f1e0ff */
[----:B------:R-:W-:Y:S01]  /*35b0*/  LOP3.LUT P5, RZ, R41, 0x1, RZ, 0xc0, !PT ;  /* 0x0000000129ff7812 */ /* 0x000fe200078ac0ff */
[----:B------:R-:W2:Y:S01]  /*35c0*/  @P4 LDG.E.U8 R154, desc[UR18][R44.64] ;  /* 0x000000122c9a4981 */ /* 0x000ea2000c1e1100 */
[----:B------:R-:W-:Y:S01]  /*35d0*/  SHF.R.U32.HI R2, RZ, 0xa, R11 ;  /* 0x0000000aff027819 */ /* 0x000fe2000001160b */
[----:B------:R-:W-:Y:S01]  /*35e0*/  IMAD.X R5, R96, 0x1, R7, P0 ;  /* 0x0000000160057824 */ /* 0x000fe200000e0607 */
[----:B------:R-:W-:Y:S02]  /*35f0*/  SHF.R.S32.HI R91, RZ, 0x1f, R93 ;  /* 0x0000001fff5b7819 */ /* 0x000fe4000001145d */
[-C--:B------:R-:W-:Y:S02]  /*3600*/  IADD3 R48, P4, PT, R93, R6.reuse, RZ ;  /* 0x000000065d307210 */ /* 0x080fe40007f9e0ff */
[----:B------:R-:W-:Y:S01]  /*3610*/  LOP3.LUT P0, RZ, R2, 0x1, RZ, 0xc0, !PT ;  /* 0x0000000102ff7812 */ /* 0x000fe2000780c0ff */
[----:B------:R1:W2:Y:S01]  /*3620*/  @P2 LDG.E.U8 R157, desc[UR18][R4.64] ;  /* 0x00000012049d2981 */ /* 0x0002a2000c1e1100 */
[----:B------:R-:W-:Y:S01]  /*3630*/  SHF.R.S32.HI R92, RZ, 0x1f, R94 ;  /* 0x0000001fff5c7819 */ /* 0x000fe2000001145e */
[----:B------:R-:W-:Y:S01]  /*3640*/  IMAD.X R49, R91, 0x1, R7, P4 ;  /* 0x000000015b317824 */ /* 0x000fe200020e0607 */
[----:B0-----:R-:W-:-:S02]  /*3650*/  IADD3 R46, P2, PT, R94, R6, RZ ;  /* 0x000000065e2e7210 */ /* 0x001fc40007f5e0ff */
[----:B------:R-:W-:Y:S02]  /*3660*/  SHF.R.U32.HI R2, RZ, 0x6, R11 ;  /* 0x00000006ff027819 */ /* 0x000fe4000001160b */
[----:B------:R-:W2:Y:S01]  /*3670*/  @P5 LDG.E.U8 R152, desc[UR18][R48.64] ;  /* 0x0000001230985981 */ /* 0x000ea2000c1e1100 */
[----:B------:R-:W-:Y:S01]  /*3680*/  IMAD.X R47, R92, 0x1, R7, P2 ;  /* 0x000000015c2f7824 */ /* 0x000fe200010e0607 */
[----:B------:R-:W-:Y:S02]  /*3690*/  SHF.R.U32.HI R41, RZ, 0x5, R11 ;  /* 0x00000005ff297819 */ /* 0x000fe4000001160b */
[----:B------:R-:W-:Y:S02]  /*36a0*/  LOP3.LUT P2, RZ, R2, 0x1, RZ, 0xc0, !PT ;  /* 0x0000000102ff7812 */ /* 0x000fe4000784c0ff */
[----:B------:R-:W-:Y:S01]  /*36b0*/  SHF.R.S32.HI R87, RZ, 0x1f, R90 ;  /* 0x0000001fff577819 */ /* 0x000fe2000001145a */
[----:B------:R-:W2:Y:S01]  /*36c0*/  @P0 LDG.E.U8 R149, desc[UR18][R46.64] ;  /* 0x000000122e950981 */ /* 0x000ea2000c1e1100 */
[----:B------:R-:W-:-:S02]  /*36d0*/  IADD3 R42, P5, PT, R90, R6, RZ ;  /* 0x000000065a2a7210 */ /* 0x000fc40007fbe0ff */
[----:B------:R-:W-:Y:S02]  /*36e0*/  LOP3.LUT P4, RZ, R41, 0x1, RZ, 0xc0, !PT ;  /* 0x0000000129ff7812 */ /* 0x000fe4000788c0ff */
[----:B------:R-:W-:Y:S01]  /*36f0*/  ISETP.GT.AND P0, PT, R89, 0x1f, PT ;  /* 0x0000001f5900780c */ /* 0x000fe20003f04270 */
[----:B------:R-:W-:Y:S01]  /*3700*/  IMAD.X R43, R87, 0x1, R7, P5 ;  /* 0x00000001572b7824 */ /* 0x000fe200028e0607 */
[----:B------:R-:W-:Y:S02]  /*3710*/  SHF.R.S32.HI R85, RZ, 0x1f, R88 ;  /* 0x0000001fff557819 */ /* 0x000fe40000011458 */
[----:B------:R-:W-:Y:S02]  /*3720*/  IADD3 R2, P5, PT, R88, R6, RZ ;  /* 0x0000000658027210 */ /* 0x000fe40007fbe0ff */
[----:B-1----:R-:W-:Y:S01]  /*3730*/  SHF.R.U32.HI R4, RZ, 0x4, R11 ;  /* 0x00000004ff047819 */ /* 0x002fe2000001160b */
[----:B------:R-:W2:Y:S01]  /*3740*/  @P2 LDG.E.U8 R177, desc[UR18][R42.64] ;  /* 0x000000122ab12981 */ /* 0x000ea2000c1e1100 */
[----:B------:R-:W-:Y:S01]  /*3750*/  ISETP.LT.AND P0, PT, R86, R3, P0 ;  /* 0x000000035600720c */ /* 0x000fe20000701270 */
[----:B------:R-:W-:Y:S01]  /*3760*/  IMAD.X R3, R85, 0x1, R7, P5 ;  /* 0x0000000155037824 */ /* 0x000fe200028e0607 */
[----:B------:R-:W-:-:S02]  /*3770*/  PRMT R166, RZ, 0x7610, R166 ;  /* 0x00007610ffa67816 */ /* 0x000fc400000000a6 */
[----:B------:R-:W-:Y:S02]  /*3780*/  LOP3.LUT P5, RZ, R4, 0x1, RZ, 0xc0, !PT ;  /* 0x0000000104ff7812 */ /* 0x000fe400078ac0ff */
[--C-:B------:R-:W-:Y:S02]  /*3790*/  SHF.R.U32.HI R5, RZ, 0x3, R11.reuse ;  /* 0x00000003ff057819 */ /* 0x100fe4000001160b */
[----:B------:R-:W-:Y:S01]  /*37a0*/  SHF.R.S32.HI R83, RZ, 0x1f, R84 ;  /* 0x0000001fff537819 */ /* 0x000fe20000011454 */
[----:B------:R0:W2:Y:S01]  /*37b0*/  @P4 LDG.E.U8 R166, desc[UR18][R2.64] ;  /* 0x0000001202a64981 */ /* 0x0000a2000c1e1100 */
[----:B------:R-:W-:Y:S02]  /*37c0*/  IADD3 R4, P2, PT, R84, R6, RZ ;  /* 0x0000000654047210 */ /* 0x000fe40007f5e0ff */
[----:B------:R-:W-:Y:S02]  /*37d0*/  SHF.R.U32.HI R41, RZ, 0x8, R11 ;  /* 0x00000008ff297819 */ /* 0x000fe4000001160b */
[----:B------:R-:W-:Y:S01]  /*37e0*/  LOP3.LUT P4, RZ, R5, 0x1, RZ, 0xc0, !PT ;  /* 0x0000000105ff7812 */ /* 0x000fe2000788c0ff */
[----:B------:R-:W-:Y:S01]  /*37f0*/  IMAD.X R5, R83, 0x1, R7, P2 ;  /* 0x0000000153057824 */ /* 0x000fe200010e0607 */
[----:B------:R-:W-:-:S02]  /*3800*/  PRMT R159, RZ, 0x7610, R159 ;  /* 0x00007610ff9f7816 */ /* 0x000fc4000000009f */
[----:B------:R-:W-:Y:S01]  /*3810*/  LOP3.LUT P2, RZ, R41, 0x1, RZ, 0xc0, !PT ;  /* 0x0000000129ff7812 */ /* 0x000fe2000784c0ff */
[----:B------:R-:W-:Y:S02]  /*3820*/  IMAD R41, R86, R125, RZ ;  /* 0x0000007d56297224 */ /* 0x000fe400078e02ff */
[C---:B------:R-:W-:Y:S01]  /*3830*/  IMAD R82, R124.reuse, 0x1c, RZ ;  /* 0x0000001c7c527824 */ /* 0x040fe200078e02ff */
[----:B------:R1:W2:Y:S01]  /*3840*/  @P5 LDG.E.U8 R159, desc[UR18][R4.64] ;  /* 0x00000012049f5981 */ /* 0x0002a2000c1e1100 */
[----:B------:R-:W-:Y:S01]  /*3850*/  IMAD R80, R124, 0x1d, RZ ;  /* 0x0000001d7c507824 */ /* 0x000fe200078e02ff */
[----:B------:R-:W-:Y:S01]  /*3860*/  IADD3 R181, P5, PT, R41, UR22, RZ ;  /* 0x0000001629b57c10 */ /* 0x000fe2000ffbe0ff */
[----:B------:R-:W-:Y:S01]  /*3870*/  IMAD R40, R40, UR5, RZ ;  /* 0x0000000528287c24 */ /* 0x000fe2000f8e02ff */
[----:B------:R-:W-:Y:S01]  /*3880*/  SHF.R.S32.HI R81, RZ, 0x1f, R82 ;  /* 0x0000001fff517819 */ /* 0x000fe20000011452 */
[----:B------:R-:W-:Y:S01]  /*3890*/  IMAD R37, R37, UR5, RZ ;  /* 0x0000000525257c24 */ /* 0x000fe2000f8e02ff */
[----:B0-----:R-:W-:-:S02]  /*38a0*/  IADD3 R2, P6, PT, R82, R6, RZ ;  /* 0x0000000652027210 */ /* 0x001fc40007fde0ff */
[----:B------:R-:W-:Y:S02]  /*38b0*/  SHF.R.S32.HI R79, RZ, 0x1f, R80 ;  /* 0x0000001fff4f7819 */ /* 0x000fe40000011450 */
[----:B-1----:R-:W-:Y:S02]  /*38c0*/  LEA.HI.X.SX32 R5, R41, UR23, 0x1, P5 ;  /* 0x0000001729057c11 */ /* 0x002fe4000a8f0eff */
[----:B------:R-:W-:Y:S01]  /*38d0*/  IADD3 R126, P5, PT, R80, R6, RZ ;  /* 0x00000006507e7210 */ /* 0x000fe20007fbe0ff */
[--C-:B------:R-:W-:Y:S01]  /*38e0*/  IMAD.X R3, R81, 0x1, R7.reuse, P6 ;  /* 0x0000000151037824 */ /* 0x100fe200030e0607 */
[-C--:B------:R-:W-:Y:S01]  /*38f0*/  IADD3 R78, P6, PT, R40, R181.reuse, RZ ;  /* 0x000000b5284e7210 */ /* 0x080fe20007fde0ff */
[----:B------:R-:W-:Y:S02]  /*3900*/  IMAD R30, R30, UR5, RZ ;  /* 0x000000051e1e7c24 */ /* 0x000fe4000f8e02ff */
[----:B------:R-:W-:Y:S01]  /*3910*/  IMAD.X R127, R79, 0x1, R7, P5 ;  /* 0x000000014f7f7824 */ /* 0x000fe200028e0607 */
[----:B------:R-:W-:Y:S01]  /*3920*/  IADD3 R76, P5, PT, R37, R181, RZ ;  /* 0x000000b5254c7210 */ /* 0x000fe20007fbe0ff */
[----:B------:R-:W-:Y:S01]  /*3930*/  IMAD R36, R36, UR5, RZ ;  /* 0x0000000524247c24 */ /* 0x000fe2000f8e02ff */
[-C--:B------:R-:W-:Y:S01]  /*3940*/  LEA.HI.X.SX32 R77, R40, R5.reuse, 0x1, P6 ;  /* 0x00000005284d7211 */ /* 0x080fe200030f0eff */
[----:B------:R-:W-:Y:S01]  /*3950*/  IMAD R33, R33, UR5, RZ ;  /* 0x0000000521217c24 */ /* 0x000fe2000f8e02ff */
[----:B------:R-:W-:Y:S01]  /*3960*/  LEA.HI.X.SX32 R75, R37, R5, 0x1, P5 ;  /* 0x00000005254b7211 */ /* 0x000fe200028f0eff */
[----:B------:R-:W-:Y:S01]  /*3970*/  IMAD R29, R29, UR5, RZ ;  /* 0x000000051d1d7c24 */ /* 0x000fe2000f8e02ff */
[----:B------:R-:W-:-:S02]  /*3980*/  IADD3 R74, P6, PT, R30, R181, RZ ;  /* 0x000000b51e4a7210 */ /* 0x000fc40007fde0ff */
[----:B------:R-:W-:Y:S01]  /*3990*/  IADD3 R72, P5, PT, R36, R181, RZ ;  /* 0x000000b524487210 */ /* 0x000fe20007fbe0ff */
[----:B------:R-:W-:Y:S01]  /*39a0*/  IMAD R35, R35, UR5, RZ ;  /* 0x0000000523237c24 */ /* 0x000fe2000f8e02ff */
[-C--:B------:R-:W-:Y:S01]  /*39b0*/  LEA.HI.X.SX32 R73, R30, R5.reuse, 0x1, P6 ;  /* 0x000000051e497211 */ /* 0x080fe200030f0eff */
[----:B------:R-:W-:Y:S01]  /*39c0*/  IMAD R39, R39, UR5, RZ ;  /* 0x0000000527277c24 */ /* 0x000fe2000f8e02ff */
[----:B------:R-:W-:Y:S02]  /*39d0*/  LEA.HI.X.SX32 R71, R36, R5, 0x1, P5 ;  /* 0x0000000524477211 */ /* 0x000fe400028f0eff */
[-C--:B------:R-:W-:Y:S02]  /*39e0*/  IADD3 R70, P6, PT, R33, R181.reuse, RZ ;  /* 0x000000b521467210 */ /* 0x080fe40007fde0ff */
[----:B------:R-:W-:Y:S01]  /*39f0*/  IADD3 R68, P5, PT, R29, R181, RZ ;  /* 0x000000b51d447210 */ /* 0x000fe20007fbe0ff */
[----:B------:R-:W-:Y:S01]  /*3a00*/  IMAD R32, R32, UR5, RZ ;  /* 0x0000000520207c24 */ /* 0x000fe2000f8e02ff */
[-C--:B------:R-:W-:Y:S01]  /*3a10*/  LEA.HI.X.SX32 R69, R33, R5.reuse, 0x1, P6 ;  /* 0x0000000521457211 */ /* 0x080fe200030f0eff */
[----:B------:R-:W-:Y:S01]  /*3a20*/  IMAD R27, R27, UR5, RZ ;  /* 0x000000051b1b7c24 */ /* 0x000fe2000f8e02ff */
[----:B------:R-:W-:-:S02]  /*3a30*/  LEA.HI.X.SX32 R67, R29, R5, 0x1, P5 ;  /* 0x000000051d437211 */ /* 0x000fc400028f0eff */
[-C--:B------:R-:W-:Y:S02]  /*3a40*/  IADD3 R66, P6, PT, R35, R181.reuse, RZ ;  /* 0x000000b523427210 */ /* 0x080fe40007fde0ff */
[----:B------:R-:W-:Y:S01]  /*3a50*/  IADD3 R64, P5, PT, R39, R181, RZ ;  /* 0x000000b527407210 */ /* 0x000fe20007fbe0ff */
[----:B------:R-:W-:Y:S01]  /*3a60*/  IMAD R31, R31, UR5, RZ ;  /* 0x000000051f1f7c24 */ /* 0x000fe2000f8e02ff */
[-C--:B------:R-:W-:Y:S01]  /*3a70*/  LEA.HI.X.SX32 R65, R35, R5.reuse, 0x1, P6 ;  /* 0x0000000523417211 */ /* 0x080fe200030f0eff */
[----:B------:R-:W-:Y:S01]  /*3a80*/  IMAD R38, R38, UR5, RZ ;  /* 0x0000000526267c24 */ /* 0x000fe2000f8e02ff */
[----:B------:R-:W-:Y:S02]  /*3a90*/  LEA.HI.X.SX32 R63, R39, R5, 0x1, P5 ;  /* 0x00000005273f7211 */ /* 0x000fe400028f0eff */
[-C--:B------:R-:W-:Y:S02]  /*3aa0*/  IADD3 R62, P6, PT, R32, R181.reuse, RZ ;  /* 0x000000b5203e7210 */ /* 0x080fe40007fde0ff */
[C---:B------:R-:W-:Y:S01]  /*3ab0*/  IADD3 R60, P5, PT, R27.reuse, R181, RZ ;  /* 0x000000b51b3c7210 */ /* 0x040fe20007fbe0ff */
        /* <DEDUP_REMOVED lines=16> */
[CC--:B------:R-:W-:Y:S02]  /*3bc0*/  IADD3 R50, P6, PT, R25.reuse, R181.reuse, RZ ;  /* 0x000000b519327210 */ /* 0x0c0fe40007fde0ff */
[----:B------:R-:W-:Y:S02]  /*3bd0*/  IADD3 R48, P5, PT, R26, R181, RZ ;  /* 0x000000b51a307210 */ /* 0x000fe40007fbe0ff */
[----:B------:R-:W-:Y:S01]  /*3be0*/  PRMT R168, RZ, 0x7610, R168 ;  /* 0x00007610ffa87816 */ /* 0x000fe200000000a8 */
[----:B------:R-:W-:Y:S01]  /*3bf0*/  IMAD R22, R22, UR5, RZ ;  /* 0x0000000516167c24 */ /* 0x000fe2000f8e02ff */
[-C--:B------:R-:W-:Y:S01]  /*3c00*/  LEA.HI.X.SX32 R49, R25, R5.reuse, 0x1, P6 ;  /* 0x0000000519317211 */ /* 0x080fe200030f0eff */
[----:B------:R-:W-:Y:S01]  /*3c10*/  IMAD R21, R21, UR5, RZ ;  /* 0x0000000515157c24 */ /* 0x000fe2000f8e02ff */
[----:B------:R-:W-:Y:S02]  /*3c20*/  LEA.HI.X.SX32 R47, R26, R5, 0x1, P5 ;  /* 0x000000051a2f7211 */ /* 0x000fe400028f0eff */
[----:B------:R-:W-:Y:S01]  /*3c30*/  SHF.R.U32.HI R42, RZ, 0x2, R11 ;  /* 0x00000002ff2a7819 */ /* 0x000fe2000001160b */
[----:B------:R0:W2:Y:S01]  /*3c40*/  @P4 LDG.E.U8 R168, desc[UR18][R2.64] ;  /* 0x0000001202a84981 */ /* 0x0000a2000c1e1100 */
[----:B------:R-:W-:-:S02]  /*3c50*/  IADD3 R46, P6, PT, R24, R181, RZ ;  /* 0x000000b5182e7210 */ /* 0x000fc40007fde0ff */
[----:B------:R-:W-:Y:S01]  /*3c60*/  IADD3 R44, P5, PT, R23, R181, RZ ;  /* 0x000000b5172c7210 */ /* 0x000fe20007fbe0ff */
[----:B------:R-:W-:Y:S01]  /*3c70*/  IMAD R20, R20, UR5, RZ ;  /* 0x0000000514147c24 */ /* 0x000fe2000f8e02ff */
[----:B------:R-:W-:Y:S01]  /*3c80*/  LOP3.LUT P4, RZ, R42, 0x1, RZ, 0xc0, !PT ;  /* 0x000000012aff7812 */ /* 0x000fe2000788c0ff */
[----:B------:R-:W-:Y:S01]  /*3c90*/  IMAD R19, R19, UR5, RZ ;  /* 0x0000000513137c24 */ /* 0x000fe2000f8e02ff */
[-C--:B------:R-:W-:Y:S02]  /*3ca0*/  LEA.HI.X.SX32 R45, R24, R5.reuse, 0x1, P6 ;  /* 0x00000005182d7211 */ /* 0x080fe400030f0eff */
        /* <DEDUP_REMOVED lines=20> */
[C---:B------:R-:W-:Y:S01]  /*3df0*/  IADD3 R28, P5, PT, R15.reuse, R181, RZ ;  /* 0x000000b50f1c7210 */ /* 0x040fe20007fbe0ff */
[----:B------:R-:W-:Y:S01]  /*3e00*/  IMAD R12, R12, UR5, RZ ;  /* 0x000000050c0c7c24 */ /* 0x000fe2000f8e02ff */
[-C--:B------:R-:W-:Y:S01]  /*3e10*/  LEA.HI.X.SX32 R29, R16, R5.reuse, 0x1, P6 ;  /* 0x00000005101d7211 */ /* 0x080fe200030f0eff */
[----:B------:R-:W-:Y:S01]  /*3e20*/  IMAD R10, R10, UR5, RZ ;  /* 0x000000050a0a7c24 */ /* 0x000fe2000f8e02ff */
[----:B------:R-:W-:Y:S02]  /*3e30*/  LEA.HI.X.SX32 R27, R15, R5, 0x1, P5 ;  /* 0x000000050f1b7211 */ /* 0x000fe400028f0eff */
[CC--:B------:R-:W-:Y:S02]  /*3e40*/  IADD3 R26, P6, PT, R14.reuse, R181.reuse, RZ ;  /* 0x000000b50e1a7210 */ /* 0x0c0fe40007fde0ff */
[----:B------:R-:W-:Y:S01]  /*3e50*/  IADD3 R24, P5, PT, R13, R181, RZ ;  /* 0x000000b50d187210 */ /* 0x000fe20007fbe0ff */
[----:B------:R-:W-:Y:S01]  /*3e60*/  IMAD R9, R9, UR5, RZ ;  /* 0x0000000509097c24 */ /* 0x000fe2000f8e02ff */
[-C--:B------:R-:W-:Y:S01]  /*3e70*/  LEA.HI.X.SX32 R25, R14, R5.reuse, 0x1, P6 ;  /* 0x000000050e197211 */ /* 0x080fe200030f0eff */
[----:B------:R-:W-:Y:S01]  /*3e80*/  IMAD R8, R8, UR5, RZ ;  /* 0x0000000508087c24 */ /* 0x000fe2000f8e02ff */
[----:B------:R-:W-:-:S02]  /*3e90*/  LEA.HI.X.SX32 R23, R13, R5, 0x1, P5 ;  /* 0x000000050d177211 */ /* 0x000fc400028f0eff */
[-C--:B------:R-:W-:Y:S02]  /*3ea0*/  IADD3 R22, P6, PT, R12, R181.reuse, RZ ;  /* 0x000000b50c167210 */ /* 0x080fe40007fde0ff */
[----:B------:R-:W-:Y:S02]  /*3eb0*/  IADD3 R20, P5, PT, R10, R181, RZ ;  /* 0x000000b50a147210 */ /* 0x000fe40007fbe0ff */
[-C--:B------:R-:W-:Y:S02]  /*3ec0*/  LEA.HI.X.SX32 R21, R12, R5.reuse, 0x1, P6 ;  /* 0x000000050c157211 */ /* 0x080fe400030f0eff */
[----:B------:R-:W-:Y:S02]  /*3ed0*/  LEA.HI.X.SX32 R19, R10, R5, 0x1, P5 ;  /* 0x000000050a137211 */ /* 0x000fe400028f0eff */
[-C--:B------:R-:W-:Y:S02]  /*3ee0*/  IADD3 R18, P6, PT, R9, R181.reuse, RZ ;  /* 0x000000b509127210 */ /* 0x080fe40007fde0ff */
[----:B------:R-:W-:Y:S01]  /*3ef0*/  IADD3 R16, P5, PT, R8, R181, RZ ;  /* 0x000000b508107210 */ /* 0x000fe20007fbe0ff */
[----:B0-----:R-:W-:Y:S01]  /*3f00*/  @P0 IMAD.MOV.U32 R2, RZ, RZ, R78 ;  /* 0x000000ffff020224 */ /* 0x001fe200078e004e */
[----:B------:R-:W-:Y:S01]  /*3f10*/  PRMT R181, RZ, 0x7610, R181 ;  /* 0x00007610ffb57816 */ /* 0x000fe200000000b5 */
[----:B------:R-:W-:Y:S01]  /*3f20*/  @P0 IMAD.MOV.U32 R3, RZ, RZ, R77 ;  /* 0x000000ffff030224 */ /* 0x000fe200078e004d */
[----:B------:R-:W-:-:S04]  /*3f30*/  PRMT R183, RZ, 0x7610, R183 ;  /* 0x00007610ffb77816 */ /* 0x000fc800000000b7 */
[----:B------:R0:W2:Y:S01]  /*3f40*/  @P0 LDG.E.U8 R181, desc[UR18][R2.64] ;  /* 0x0000001202b50981 */ /* 0x0000a2000c1e1100 */
[----:B------:R-:W-:Y:S01]  /*3f50*/  PRMT R185, RZ, 0x7610, R185 ;  /* 0x00007610ffb97816 */ /* 0x000fe200000000b9 */
[----:B0-----:R-:W-:Y:S02]  /*3f60*/  @P0 IMAD.MOV.U32 R2, RZ, RZ, R74 ;  /* 0x000000ffff020224 */ /* 0x001fe400078e004a */
[----:B------:R-:W-:-:S05]  /*3f70*/  @P0 IMAD.MOV.U32 R3, RZ, RZ, R73 ;  /* 0x000000ffff030224 */ /* 0x000fca00078e0049 */
        /* <DEDUP_REMOVED lines=45> */
[----:B------:R-:W-:Y:S02]  /*4250*/  PRMT R209, RZ, 0x7610, R209 ;  /* 0x00007610ffd17816 */ /* 0x000fe400000000d1 */
[----:B------:R-:W-:Y:S01]  /*4260*/  LEA.HI.X.SX32 R17, R9, R5, 0x1, P6 ;  /* 0x0000000509117211 */ /* 0x000fe200030f0eff */
[----:B0-----:R-:W-:Y:S02]  /*4270*/  @P0 IMAD.MOV.U32 R2, RZ, RZ, R26 ;  /* 0x000000ffff020224 */ /* 0x001fe400078e001a */
[----:B------:R-:W-:-:S05]  /*4280*/  @P0 IMAD.MOV.U32 R3, RZ, RZ, R25 ;  /* 0x000000ffff030224 */ /* 0x000fca00078e0019 */
[----:B------:R0:W2:Y:S01]  /*4290*/  @P0 LDG.E.U8 R207, desc[UR18][R2.64] ;  /* 0x0000001202cf0981 */ /* 0x0000a2000c1e1100 */
[----:B------:R-:W-:Y:S01]  /*42a0*/  PRMT R211, RZ, 0x7610, R211 ;  /* 0x00007610ffd37816 */ /* 0x000fe200000000d3 */
[----:B0-----:R-:W-:Y:S02]  /*42b0*/  @P0 IMAD.MOV.U32 R2, RZ, RZ, R22 ;  /* 0x000000ffff020224 */ /* 0x001fe400078e0016 */
[----:B------:R-:W-:-:S05]  /*42c0*/  @P0 IMAD.MOV.U32 R3, RZ, RZ, R21 ;  /* 0x000000ffff030224 */ /* 0x000fca00078e0015 */
[----:B------:R0:W3:Y:S01]  /*42d0*/  @P0 LDG.E.U8 R209, desc[UR18][R2.64] ;  /* 0x0000001202d10981 */ /* 0x0000e2000c1e1100 */
[----:B------:R-:W-:Y:S01]  /*42e0*/  PRMT R219, RZ, 0x7610, R219 ;  /* 0x00007610ffdb7816 */ /* 0x000fe200000000db */
[----:B0-----:R-:W-:Y:S02]  /*42f0*/  @P0 IMAD.MOV.U32 R2, RZ, RZ, R18 ;  /* 0x000000ffff020224 */ /* 0x001fe400078e0012 */
[----:B------:R-:W-:-:S05]  /*4300*/  @P0 IMAD.MOV.U32 R3, RZ, RZ, R17 ;  /* 0x000000ffff030224 */ /* 0x000fca00078e0011 */
[----:B------:R0:W3:Y:S01]  /*4310*/  @P0 LDG.E.U8 R211, desc[UR18][R2.64] ;  /* 0x0000001202d30981 */ /* 0x0000e2000c1e1100 */
[----:B------:R-:W-:Y:S02]  /*4320*/  SHF.R.U32.HI R11, RZ, 0x1, R11 ;  /* 0x00000001ff0b7819 */ /* 0x000fe4000001160b */
[----:B------:R-:W-:Y:S02]  /*4330*/  PRMT R221, RZ, 0x7610, R221 ;  /* 0x00007610ffdd7816 */ /* 0x000fe400000000dd */
[----:B------:R-:W-:Y:S01]  /*4340*/  PRMT R215, RZ, 0x7610, R215 ;  /* 0x00007610ffd77816 */ /* 0x000fe200000000d7 */
[----:B0-----:R-:W-:Y:S02]  /*4350*/  @P0 IMAD.MOV.U32 R2, RZ, RZ, R76 ;  /* 0x000000ffff020224 */ /* 0x001fe400078e004c */
[----:B------:R-:W-:Y:S02]  /*4360*/  @P0 IMAD.MOV.U32 R3, RZ, RZ, R75 ;  /* 0x000000ffff030224 */ /* 0x000fe400078e004b */
[----:B------:R-:W-:Y:S01]  /*4370*/  IMAD R14, R124, 0x1e, RZ ;  /* 0x0000001e7c0e7824 */ /* 0x000fe200078e02ff */
[----:B------:R-:W-:Y:S01]  /*4380*/  LOP3.LUT P6, RZ, R11, 0x1, RZ, 0xc0, !PT ;  /* 0x000000010bff7812 */ /* 0x000fe200078cc0ff */
[----:B------:R-:W3:Y:S04]  /*4390*/  @P4 LDG.E.U8 R215, desc[UR18][R126.64] ;  /* 0x000000127ed74981 */ /* 0x000ee8000c1e1100 */
[----:B------:R0:W3:Y:S01]  /*43a0*/  @P0 LDG.E.U8 R219, desc[UR18][R2.64] ;  /* 0x0000001202db0981 */ /* 0x0000e2000c1e1100 */
[----:B------:R-:W-:Y:S01]  /*43b0*/  SHF.R.S32.HI R12, RZ, 0x1f, R14 ;  /* 0x0000001fff0c7819 */ /* 0x000fe2000001140e */
[----:B0-----:R-:W-:-:S02]  /*43c0*/  @P0 IMAD.MOV.U32 R2, RZ, RZ, R72 ;  /* 0x000000ffff020224 */ /* 0x001fc400078e0048 */
[----:B------:R-:W-:-:S05]  /*43d0*/  @P0 IMAD.MOV.U32 R3, RZ, RZ, R71 ;  /* 0x000000ffff030224 */ /* 0x000fca00078e0047 */
[----:B------:R0:W3:Y:S01]  /*43e0*/  @P0 LDG.E.U8 R221, desc[UR18][R2.64] ;  /* 0x0000001202dd0981 */ /* 0x0000e2000c1e1100 */
[----:B------:R-:W-:Y:S02]  /*43f0*/  PRMT R170, RZ, 0x7610, R170 ;  /* 0x00007610ffaa7816 */ /* 0x000fe400000000aa */
[----:B0-----:R-:W-:-:S05]  /*4400*/  IADD3 R2, P4, PT, R14, R6, RZ ;  /* 0x000000060e027210 */ /* 0x001fca0007f9e0ff */
[----:B------:R-:W-:Y:S01]  /*4410*/  IMAD.X R3, R12, 0x1, R7, P4 ;  /* 0x000000010c037824 */ /* 0x000fe200020e0607 */
[----:B------:R-:W-:Y:S01]  /*4420*/  PRMT R227, RZ, 0x7610, R227 ;  /* 0x00007610ffe37816 */ /* 0x000fe200000000e3 */
[----:B------:R-:W-:Y:S01]  /*4430*/  @P0 IMAD.MOV.U32 R126, RZ, RZ, R60 ;  /* 0x000000ffff7e0224 */ /* 0x000fe200078e003c */
[----:B------:R-:W-:Y:S01]  /*4440*/  PRMT R229, RZ, 0x7610, R229 ;  /* 0x00007610ffe57816 */ /* 0x000fe200000000e5 */
[----:B------:R-:W-:Y:S01]  /*4450*/  @P0 IMAD.MOV.U32 R127, RZ, RZ, R59 ;  /* 0x000000ffff7f0224 */ /* 0x000fe200078e003b */
[----:B------:R0:W3:Y:S04]  /*4460*/  @P6 LDG.E.U8 R170, desc[UR18][R2.64] ;  /* 0x0000001202aa6981 */ /* 0x0000e8000c1e1100 */
[----:B------:R1:W3:Y:S01]  /*4470*/  @P0 LDG.E.U8 R227, desc[UR18][R126.64] ;  /* 0x000000127ee30981 */ /* 0x0002e2000c1e1100 */
[----:B0-----:R-:W-:-:S02]  /*4480*/  @P0 IMAD.MOV.U32 R2, RZ, RZ, R56 ;  /* 0x000000ffff020224 */ /* 0x001fc400078e0038 */
[----:B------:R-:W-:Y:S01]  /*4490*/  @P0 IMAD.MOV.U32 R3, RZ, RZ, R55 ;  /* 0x000000ffff030224 */ /* 0x000fe200078e0037 */
[----:B-1----:R-:W-:-:S04]  /*44a0*/  PRMT R127, RZ, 0x7610, R127 ;  /* 0x00007610ff7f7816 */ /* 0x002fc8000000007f */
[----:B------:R0:W3:Y:S01]  /*44b0*/  @P0 LDG.E.U8 R229, desc[UR18][R2.64] ;  /* 0x0000001202e50981 */ /* 0x0000e2000c1e1100 */
        /* <DEDUP_REMOVED lines=20> */
[----:B------:R-:W-:Y:S01]  /*4600*/  LEA.HI.X.SX32 R15, R8, R5, 0x1, P5 ;  /* 0x00000005080f7211 */ /* 0x000fe200028f0eff */
[----:B------:R-:W-:Y:S01]  /*4610*/  @P0 IMAD.MOV.U32 R4, RZ, RZ, R68 ;  /* 0x000000ffff040224 */ /* 0x000fe200078e0044 */
[----:B------:R-:W-:Y:S01]  /*4620*/  PRMT R223, RZ, 0x7610, R223 ;  /* 0x00007610ffdf7816 */ /* 0x000fe200000000df */
[----:B------:R-:W-:Y:S01]  /*4630*/  @P0 IMAD.MOV.U32 R5, RZ, RZ, R67 ;  /* 0x000000ffff050224 */ /* 0x000fe200078e0043 */
[----:B------:R-:W-:Y:S01]  /*4640*/  PRMT R241, RZ, 0x7610, R241 ;  /* 0x00007610fff17816 */ /* 0x000fe200000000f1 */
[----:B0-----:R-:W-:Y:S01]  /*4650*/  @P0 IMAD.MOV.U32 R2, RZ, RZ, R32 ;  /* 0x000000ffff020224 */ /* 0x001fe200078e0020 */
[----:B------:R-:W-:Y:S01]  /*4660*/  PRMT R225, RZ, 0x7610, R225 ;  /* 0x00007610ffe17816 */ /* 0x000fe200000000e1 */
[----:B------:R-:W-:Y:S01]  /*4670*/  @P0 IMAD.MOV.U32 R3, RZ, RZ, R31 ;  /* 0x000000ffff030224 */ /* 0x000fe200078e001f */
[----:B------:R0:W3:Y:S01]  /*4680*/  @P0 LDG.E.U8 R223, desc[UR18][R4.64] ;  /* 0x0000001204df0981 */ /* 0x0000e2000c1e1100 */
[----:B------:R-:W-:-:S03]  /*4690*/  IMAD R13, R124, 0x17, RZ ;  /* 0x000000177c0d7824 */ /* 0x000fc600078e02ff */
[----:B------:R1:W3:Y:S01]  /*46a0*/  @P0 LDG.E.U8 R239, desc[UR18][R2.64] ;  /* 0x0000001202ef0981 */ /* 0x0002e2000c1e1100 */
[----:B------:R-:W-:Y:S01]  /*46b0*/  @P0 IMAD.MOV.U32 R8, RZ, RZ, R64 ;  /* 0x000000ffff080224 */ /* 0x000fe200078e0040 */
[----:B------:R-:W-:Y:S01]  /*46c0*/  SHF.R.S32.HI R10, RZ, 0x1f, R13 ;  /* 0x0000001fff0a7819 */ /* 0x000fe2000001140d */
[----:B------:R-:W-:Y:S01]  /*46d0*/  @P0 IMAD.MOV.U32 R9, RZ, RZ, R63 ;  /* 0x000000ffff090224 */ /* 0x000fe200078e003f */
[----:B------:R-:W-:Y:S01]  /*46e0*/  PRMT R243, RZ, 0x7610, R243 ;  /* 0x00007610fff37816 */ /* 0x000fe200000000f3 */
[----:B------:R-:W-:Y:S01]  /*46f0*/  IMAD R11, R124, 0x1f, RZ ;  /* 0x0000001f7c0b7824 */ /* 0x000fe200078e02ff */
[----:B0-----:R-:W-:Y:S02]  /*4700*/  IADD3 R4, P4, PT, R13, R6, RZ ;  /* 0x000000060d047210 */ /* 0x001fe40007f9e0ff */
[----:B------:R0:W3:Y:S01]  /*4710*/  @P0 LDG.E.U8 R225, desc[UR18][R8.64] ;  /* 0x0000001208e10981 */ /* 0x0000e2000c1e1100 */
[----:B-1----:R-:W-:Y:S02]  /*4720*/  @P0 IMAD.MOV.U32 R2, RZ, RZ, R28 ;  /* 0x000000ffff020224 */ /* 0x002fe400078e001c */
[----:B------:R-:W-:-:S05]  /*4730*/  @P0 IMAD.MOV.U32 R3, RZ, RZ, R27 ;  /* 0x000000ffff030224 */ /* 0x000fca00078e001b */
[----:B------:R1:W3:Y:S01]  /*4740*/  @P0 LDG.E.U8 R241, desc[UR18][R2.64] ;  /* 0x0000001202f10981 */ /* 0x0002e2000c1e1100 */
[----:B------:R-:W-:Y:S01]  /*4750*/  IMAD.X R5, R10, 0x1, R7, P4 ;  /* 0x000000010a057824 */ /* 0x000fe200020e0607 */
[----:B0-----:R-:W-:Y:S02]  /*4760*/  SHF.R.S32.HI R9, RZ, 0x1f, R11 ;  /* 0x0000001fff097819 */ /* 0x001fe4000001140b */
[----:B------:R-:W-:Y:S01]  /*4770*/  IADD3 R6, P4, PT, R11, R6, RZ ;  /* 0x000000060b067210 */ /* 0x000fe20007f9e0ff */
[----:B-1----:R-:W-:Y:S02]  /*4780*/  @P0 IMAD.MOV.U32 R2, RZ, RZ, R24 ;  /* 0x000000ffff020224 */ /* 0x002fe400078e0018 */
[----:B------:R-:W-:Y:S01]  /*4790*/  @P0 IMAD.MOV.U32 R3, RZ, RZ, R23 ;  /* 0x000000ffff030224 */ /* 0x000fe200078e0017 */
[----:B------:R-:W-:-:S04]  /*47a0*/  PRMT R245, RZ, 0x7610, R245 ;  /* 0x00007610fff57816 */ /* 0x000fc800000000f5 */
[----:B------:R0:W3:Y:S01]  /*47b0*/  @P0 LDG.E.U8 R243, desc[UR18][R2.64] ;  /* 0x0000001202f30981 */ /* 0x0000e2000c1e1100 */
[----:B------:R-:W-:Y:S01]  /*47c0*/  PRMT R213, RZ, 0x7610, R213 ;  /* 0x00007610ffd57816 */ /* 0x000fe200000000d5 */
[----:B------:R-:W-:Y:S01]  /*47d0*/  IMAD.X R7, R9, 0x1, R7, P4 ;  /* 0x0000000109077824 */ /* 0x000fe200020e0607 */
[----:B------:R-:W-:Y:S02]  /*47e0*/  PRMT R217, RZ, 0x7610, R217 ;  /* 0x00007610ffd97816 */ /* 0x000fe400000000d9 */
[----:B------:R-:W-:Y:S02]  /*47f0*/  PRMT R247, RZ, 0x7610, R247 ;  /* 0x00007610fff77816 */ /* 0x000fe400000000f7 */
[----:B------:R-:W3:Y:S01]  /*4800*/  @P2 LDG.E.U8 R213, desc[UR18][R4.64] ;  /* 0x0000001204d52981 */ /* 0x000ee2000c1e1100 */
[----:B0-----:R-:W-:-:S03]  /*4810*/  @P0 IMAD.MOV.U32 R2, RZ, RZ, R20 ;  /* 0x000000ffff020224 */ /* 0x001fc600078e0014 */
[----:B------:R-:W3:Y:S01]  /*4820*/  @!P1 LDG.E.U8 R217, desc[UR18][R6.64] ;  /* 0x0000001206d99981 */ /* 0x000ee2000c1e1100 */
[----:B------:R-:W-:-:S05]  /*4830*/  @P0 IMAD.MOV.U32 R3, RZ, RZ, R19 ;  /* 0x000000ffff030224 */ /* 0x000fca00078e0013 */
[----:B------:R0:W3:Y:S02]  /*4840*/  @P0 LDG.E.U8 R245, desc[UR18][R2.64] ;  /* 0x0000001202f50981 */ /* 0x0000e4000c1e1100 */
[----:B0-----:R-:W-:Y:S02]  /*4850*/  @P0 IMAD.MOV.U32 R2, RZ, RZ, R16 ;  /* 0x000000ffff020224 */ /* 0x001fe400078e0010 */
[----:B------:R-:W-:-:S05]  /*4860*/  @P0 IMAD.MOV.U32 R3, RZ, RZ, R15 ;  /* 0x000000ffff030224 */ /* 0x000fca00078e000f */
[----:B------:R0:W3:Y:S01]  /*4870*/  @P0 LDG.E.U8 R247, desc[UR18][R2.64] ;  /* 0x0000001202f70981 */ /* 0x0000e2000c1e1100 */
[----:B------:R-:W-:-:S04]  /*4880*/  @!UP1 UIADD3 UR4, UPT, UPT, -UR4, 0x100000, URZ ;  /* 0x0010000004049890 */ /* 0x000fc8000fffe1ff */
[----:B------:R-:W-:Y:S02]  /*4890*/  @!UP1 USHF.L.U32 UR5, UR4, 0xb, URZ ;  /* 0x0000000b04059899 */ /* 0x000fe400080006ff */
[----:B------:R-:W-:Y:S01]  /*48a0*/  @!UP1 USHF.L.U32 UR4, UR4, 0x1, URZ ;  /* 0x0000000104049899 */ /* 0x000fe200080006ff */
[----:B------:R-:W-:Y:S01]  /*48b0*/  VOTEU.ALL UP1, P3 ;  /* 0x0000000000ff7886 */ /* 0x000fe20001820000 */
[C---:B------:R-:W-:Y:S02]  /*48c0*/  LOP3.LUT R8, R146.reuse, 0x10, RZ, 0x3c, !PT ;  /* 0x0000001092087812 */ /* 0x040fe400078e3cff */
[C---:B------:R-:W-:Y:S02]  /*48d0*/  LOP3.LUT R7, R146.reuse, 0x20, RZ, 0x3c, !PT ;  /* 0x0000002092077812 */ /* 0x040fe400078e3cff */
[C---:B------:R-:W-:Y:S02]  /*48e0*/  LOP3.LUT R6, R146.reuse, 0x30, RZ, 0x3c, !PT ;  /* 0x0000003092067812 */ /* 0x040fe400078e3cff */
[----:B------:R-:W-:-:S02]  /*48f0*/  LOP3.LUT R5, R146, 0x40, RZ, 0x3c, !PT ;  /* 0x0000004092057812 */ /* 0x000fc400078e3cff */
[C---:B------:R-:W-:Y:S02]  /*4900*/  LOP3.LUT R4, R146.reuse, 0x50, RZ, 0x3c, !PT ;  /* 0x0000005092047812 */ /* 0x040fe400078e3cff */
[----:B------:R1:W1:Y:S01]  /*4910*/  @!UP1 SYNCS.EXCH.64 URZ, [UR16+0x4008], UR4 ;  /* 0x0040080410ff95b2 */ /* 0x0002620008000100 */
[----:B--2---:R2:W-:Y:S01]  /*4920*/  STS.U8 [R146+UR16], R167 ;  /* 0x000000a792007988 */ /* 0x0045e20008000010 */
[----:B0-----:R-:W-:-:S03]  /*4930*/  LOP3.LUT R3, R146, 0x60, RZ, 0x3c, !PT ;  /* 0x0000006092037812 */ /* 0x001fc600078e3cff */
[----:B------:R2:W-:Y:S01]  /*4940*/  STS.U8 [R146+UR16+0x400], R171 ;  /* 0x000400ab92007988 */ /* 0x0005e20008000010 */
[----:B------:R-:W-:-:S03]  /*4950*/  LOP3.LUT R2, R146, 0x70, RZ, 0x3c, !PT ;  /* 0x0000007092027812 */ /* 0x000fc600078e3cff */
[----:B------:R2:W-:Y:S04]  /*4960*/  STS.U8 [R146+UR16+0x800], R173 ;  /* 0x000800ad92007988 */ /* 0x0005e80008000010 */
[----:B------:R2:W-:Y:S04]  /*4970*/  STS.U8 [R146+UR16+0xc00], R175 ;  /* 0x000c00af92007988 */ /* 0x0005e80008000010 */
[----:B----4-:R2:W-:Y:S04]  /*4980*/  STS.U8 [R8+UR16+0x80], R169 ;  /* 0x000080a908007988 */ /* 0x0105e80008000010 */
[----:B------:R2:W-:Y:S04]  /*4990*/  STS.U8 [R8+UR16+0x480], R163 ;  /* 0x000480a308007988 */ /* 0x0005e80008000010 */
[----:B------:R2:W-:Y:S04]  /*49a0*/  STS.U8 [R8+UR16+0x880], R165 ;  /* 0x000880a508007988 */ /* 0x0005e80008000010 */
[----:B------:R2:W-:Y:S04]  /*49b0*/  STS.U8 [R8+UR16+0xc80], R177 ;  /* 0x000c80b108007988 */ /* 0x0005e80008000010 */
[----:B------:R2:W-:Y:S04]  /*49c0*/  STS.U8 [R7+UR16+0x100], R160 ;  /* 0x000100a007007988 */ /* 0x0005e80008000010 */
[----:B------:R2:W-:Y:S04]  /*49d0*/  STS.U8 [R7+UR16+0x500], R162 ;  /* 0x000500a207007988 */ /* 0x0005e80008000010 */
[----:B------:R2:W-:Y:S04]  /*49e0*/  STS.U8 [R7+UR16+0x900], R164 ;  /* 0x000900a407007988 */ /* 0x0005e80008000010 */
[----:B------:R2:W-:Y:S04]  /*49f0*/  STS.U8 [R7+UR16+0xd00], R166 ;  /* 0x000d00a607007988 */ /* 0x0005e80008000010 */
[----:B-----5:R2:W-:Y:S04]  /*4a00*/  STS.U8 [R6+UR16+0x180], R161 ;  /* 0x000180a106007988 */ /* 0x0205e80008000010 */
[----:B------:R2:W-:Y:S04]  /*4a10*/  STS.U8 [R6+UR16+0x580], R155 ;  /* 0x0005809b06007988 */ /* 0x0005e80008000010 */
[----:B------:R2:W-:Y:S04]  /*4a20*/  STS.U8 [R6+UR16+0x980], R157 ;  /* 0x0009809d06007988 */ /* 0x0005e80008000010 */
[----:B------:R2:W-:Y:S04]  /*4a30*/  STS.U8 [R6+UR16+0xd80], R159 ;  /* 0x000d809f06007988 */ /* 0x0005e80008000010 */
[----:B---3--:R2:W-:Y:S04]  /*4a40*/  STS.U8 [R5+UR16+0x200], R158 ;  /* 0x0002009e05007988 */ /* 0x0085e80008000010 */
[----:B------:R2:W-:Y:S04]  /*4a50*/  STS.U8 [R5+UR16+0x600], R156 ;  /* 0x0006009c05007988 */ /* 0x0005e80008000010 */
        /* <DEDUP_REMOVED lines=11> */
[----:B------:R2:W-:Y:S01]  /*4b10*/  STS.U8 [R2+UR16+0x780], R147 ;  /* 0x0007809302007988 */ /* 0x0005e20008000010 */
[----:B------:R-:W-:-:S04]  /*4b20*/  ISETP.NE.U32.AND P0, PT, R179, RZ, PT ;  /* 0x000000ffb300720c */ /* 0x000fc80003f05070 */
[C---:B------:R-:W-:Y:S02]  /*4b30*/  ISETP.LT.OR P1, PT, R89.reuse, 0x20, P0 ;  /* 0x000000205900780c */ /* 0x040fe40000721670 */
[----:B------:R-:W-:Y:S01]  /*4b40*/  ISETP.GE.AND P2, PT, R89, 0x40, PT ;  /* 0x000000405900780c */ /* 0x000fe20003f46270 */
        /* <DEDUP_REMOVED lines=34> */
[----:B-1----:R0:W-:Y:S06]  /*4d70*/  MEMBAR.ALL.CTA ;  /* 0x0000000000007992 */ /* 0x0021ec0000008000 */
[----:B0-----:R-:W0:Y:S02]  /*4d80*/  FENCE.VIEW.ASYNC.S ;  /* 0x00000000000073c6 */ /* 0x001e240000000000 */
[----:B0-----:R-:W-:Y:S06]  /*4d90*/  BAR.SYNC.DEFER_BLOCKING 0x0 ;  /* 0x0000000000007b1d */ /* 0x001fec0000010000 */
[----:B------:R-:W-:Y:S05]  /*4da0*/  @P1 BRA `(.L_x_6) ;  /* 0x00000000003c1947 */ /* 0x000fea0003800000 */
[----:B------:R-:W-:Y:S02]  /*4db0*/  UIADD3 UR4, UPT, UPT, UR16, 0x1000, URZ ;  /* 0x0000100010047890 */ /* 0x000fe4000fffe0ff */
[----:B------:R-:W-:Y:S02]  /*4dc0*/  USHF.R.U32.HI UR6, URZ, 0x4, UR16 ;  /* 0x00000004ff067899 */ /* 0x000fe40008011610 */
[----:B------:R-:W-:Y:S02]  /*4dd0*/  USHF.R.U32.HI UR4, URZ, 0x4, UR4 ;  /* 0x00000004ff047899 */ /* 0x000fe40008011604 */
[----:B------:R-:W-:Y:S02]  /*4de0*/  USGXT.U32 UR6, UR6, 0xe ;  /* 0x0000000e0606789a */ /* 0x000fe40008000000 */
[----:B------:R-:W-:Y:S01]  /*4df0*/  USGXT.U32 UR8, UR4, 0xe ;  /* 0x0000000e0408789a */ /* 0x000fe20008000000 */
[----:B------:R-:W-:Y:S02]  /*4e00*/  UMOV UR5, URZ ;  /* 0x000000ff00057c82 */ /* 0x000fe40008000000 */
[----:B------:R-:W-:Y:S01]  /*4e10*/  UMOV UR4, UR10 ;  /* 0x0000000a00047c82 */ /* 0x000fe20008000000 */
[----:B------:R-:W-:Y:S01]  /*4e20*/  UMOV UR14, 0x0 ;  /* 0x00000000000e7882 */ /* 0x000fe20000000000 */
[----:B------:R-:W-:Y:S01]  /*4e30*/  UMOV UR15, 0x8208010 ;  /* 0x08208010000f7882 */ /* 0x000fe20000000000 */
[----:B------:R-:W-:Y:S01]  /*4e40*/  UMOV UR7, 0x40004040 ;  /* 0x4000404000077882 */ /* 0x000fe20000000000 */
[----:B------:R-:W-:Y:S01]  /*4e50*/  UMOV UR9, 0xc0004010 ;  /* 0xc000401000097882 */ /* 0x000fe20000000000 */
[----:B------:R-:W-:Y:S01]  /*4e60*/  UMOV UR4, UR4 ;  /* 0x0000000400047c82 */ /* 0x000fe20008000000 */
[----:B------:R0:W-:Y:S01]  /*4e70*/  UTCQMMA gdesc[UR6], gdesc[UR8], tmem[UR17], tmem[UR14], idesc[UR15], !UPT ;  /* 0x00ff0e08060075ea */ /* 0x0001e2000f800311 */
[----:B------:R0:W-:Y:S01]  /*4e80*/  UTCBAR [UR4], URZ ;  /* 0x000000ff040073e9 */ /* 0x0001e200080000ff */
[----:B------:R-:W-:-:S02]  /*4e90*/  NOP ;  /* 0x0000000000007918 */ /* 0x000fc40000000000 */
.L_x_6:
[----:B0-----:R-:W-:Y:S01]  /*4ea0*/  UMOV UR4, URZ ;  /* 0x000000ff00047c82 */ /* 0x001fe20008000000 */
[----:B------:R-:W-:Y:S05]  /*4eb0*/  @!P2 BRA `(.L_x_7) ;  /* 0x0000001c0064a947 */ /* 0x000fea0003800000 */
[----:B--2---:R-:W-:Y:S01]  /*4ec0*/  IMAD.SHL.U32 R147, R124, 0x20, RZ ;  /* 0x000000207c937824 */ /* 0x004fe200078e00ff */
[----:B------:R-:W-:Y:S01]  /*4ed0*/  SHF.R.S32.HI R124, RZ, 0x1f, R89 ;  /* 0x0000001fff7c7819 */ /* 0x000fe20000011459 */
[----:B------:R-:W-:Y:S01]  /*4ee0*/  UIADD3 UR5, UPT, UPT, UR16, 0x3000, URZ ;  /* 0x0000300010057890 */ /* 0x000fe2000fffe0ff */
[----:B------:R-:W-:Y:S01]  /*4ef0*/  IMAD.SHL.U32 R183, R125, 0x20, RZ ;  /* 0x000000207db77824 */ /* 0x000fe200078e00ff */
[----:B------:R-:W-:Y:S01]  /*4f00*/  UIADD3 UR4, UPT, UPT, UR16, 0x2000, URZ ;  /* 0x0000200010047890 */ /* 0x000fe2000fffe0ff */
[----:B------:R-:W-:Y:S01]  /*4f10*/  LEA.HI R124, R124, R89, RZ, 0x5 ;  /* 0x000000597c7c7211 */ /* 0x000fe200078f28ff */
[----:B------:R-:W-:Y:S01]  /*4f20*/  USHF.R.U32.HI UR5, URZ, 0x4, UR5 ;  /* 0x00000004ff057899 */ /* 0x000fe20008011605 */
[--C-:B------:R-:W-:Y:S01]  /*4f30*/  IADD3 R149, P1, P2, R128, UR20, R147.reuse ;  /* 0x0000001480957c10 */ /* 0x100fe2000fa3e093 */
[----:B------:R-:W-:Y:S01]  /*4f40*/  USHF.R.U32.HI UR4, URZ, 0x4, UR4 ;  /* 0x00000004ff047899 */ /* 0x000fe20008011604 */
[----:B------:R-:W-:Y:S01]  /*4f50*/  SHF.R.S32.HI R124, RZ, 0x5, R124 ;  /* 0x00000005ff7c7819 */ /* 0x000fe2000001147c */
[----:B------:R-:W-:Y:S01]  /*4f60*/  IMAD.MOV.U32 R125, RZ, RZ, RZ ;  /* 0x000000ffff7d7224 */ /* 0x000fe200078e00ff */
[----:B------:R-:W-:Y:S01]  /*4f70*/  SHF.R.S32.HI R150, RZ, 0x1f, R147 ;  /* 0x0000001fff967819 */ /* 0x000fe20000011493 */
[----:B------:R-:W-:Y:S01]  /*4f80*/  USGXT.U32 UR14, UR5, 0xe ;  /* 0x0000000e050e789a */ /* 0x000fe20008000000 */
[----:B------:R-:W-:Y:S01]  /*4f90*/  VIMNMX R124, PT, PT, R124, 0x2, !PT ;  /* 0x000000027c7c7848 */ /* 0x000fe20007fe0100 */
[----:B------:R-:W0:Y:S01]  /*4fa0*/  LDCU UR20, c[0x0][0x3a8] ;  /* 0x00007500ff1477ac */ /* 0x000e220008000800 */
[----:B------:R-:W-:-:S02]  /*4fb0*/  IADD3.X R152, PT, PT, R129, UR21, R150, P1, P2 ;  /* 0x0000001581987c10 */ /* 0x000fc40008fe4496 */
[----:B------:R-:W-:Y:S01]  /*4fc0*/  SHF.R.S32.HI R172, RZ, 0x1f, R183 ;  /* 0x0000001fffac7819 */ /* 0x000fe200000114b7 */
[----:B------:R-:W-:Y:S01]  /*4fd0*/  VIADD R174, R124, 0xffffffff ;  /* 0xffffffff7cae7836 */ /* 0x000fe20000000000 */
[----:B------:R-:W-:Y:S01]  /*4fe0*/  USGXT.U32 UR8, UR4, 0xe ;  /* 0x0000000e0408789a */ /* 0x000fe20008000000 */
[----:B------:R-:W-:Y:S01]  /*4ff0*/  UMOV UR13, UR10 ;  /* 0x0000000a000d7c82 */ /* 0x000fe20008000000 */
[----:B------:R-:W-:Y:S01]  /*5000*/  UMOV UR15, 0x1 ;  /* 0x00000001000f7882 */ /* 0x000fe20000000000 */
[----:B------:R-:W-:-:S09]  /*5010*/  UMOV UR5, URZ ;  /* 0x000000ff00057c82 */ /* 0x000fd20008000000 */
.L_x_10:
[----:B------:R-:W-:Y:S01]  /*5020*/  IMAD.U32 R125, R125, -0x80000000, RZ ;  /* 0x800000007d7d7824 */ /* 0x000fe200078e00ff */
[----:B0-----:R-:W-:Y:S02]  /*5030*/  IADD3 R130, P5, PT, R149, UR20, RZ ;  /* 0x0000001495827c10 */ /* 0x001fe4000ffbe0ff */
[C---:B------:R-:W-:Y:S01]  /*5040*/  ISETP.GT.AND P2, PT, R141.reuse, 0x1, PT ;  /* 0x000000018d00780c */ /* 0x040fe20003f44270 */
[----:B------:R-:W0:Y:S01]  /*5050*/  SYNCS.PHASECHK.TRANS64.TRYWAIT P4, [UR13], R125 ;  /* 0x0000007dff0075a7 */ /* 0x000e22000808110d */
[----:B------:R-:W-:Y:S01]  /*5060*/  ISETP.GT.AND P1, PT, R141, 0x2, PT ;  /* 0x000000028d00780c */ /* 0x000fe20003f24270 */
[----:B------:R-:W-:Y:S01]  /*5070*/  IMAD.X R131, R143, 0x1, R152, P5 ;  /* 0x000000018f837824 */ /* 0x000fe200028e0698 */
[----:B------:R-:W-:Y:S01]  /*5080*/  PRMT R175, RZ, 0x7610, R175 ;  /* 0x00007610ffaf7816 */ /* 0x000fe200000000af */
[----:B0-----:R-:W-:Y:S10]  /*5090*/  @!P4 BRA `(.L_x_8) ;  /* 0x00000064001cc947 */ /* 0x001ff40003800000 */
.L_x_16:
[-C--:B------:R-:W-:Y:S01]  /*50a0*/  IADD3 R128, P4, PT, R144, R149.reuse, RZ ;  /* 0x0000009590807210 */ /* 0x080fe20007f9e0ff */
[----:B------:R0:W2:Y:S01]  /*50b0*/  @P2 LDG.E.U8 R175, desc[UR18][R130.64] ;  /* 0x0000001282af2981 */ /* 0x0000a2000c1e1100 */
[----:B------:R-:W-:Y:S02]  /*50c0*/  PRMT R162, RZ, 0x7610, R162 ;  /* 0x00007610ffa27816 */ /* 0x000fe400000000a2 */
[C---:B------:R-:W-:Y:S01]  /*50d0*/  ISETP.GT.AND P5, PT, R141.reuse, 0x3, PT ;  /* 0x000000038d00780c */ /* 0x040fe20003fa4270 */
[--C-:B------:R-:W-:Y:S01]  /*50e0*/  IMAD.X R129, R142, 0x1, R152.reuse, P4 ;  /* 0x000000018e817824 */ /* 0x100fe200020e0698 */
[-C--:B------:R-:W-:Y:S02]  /*50f0*/  IADD3 R124, P2, PT, R140, R149.reuse, RZ ;  /* 0x000000958c7c7210 */ /* 0x080fe40007f5e0ff */
[----:B------:R-:W-:Y:S02]  /*5100*/  ISETP.GT.AND P4, PT, R141, 0x4, PT ;  /* 0x000000048d00780c */ /* 0x000fe40003f84270 */
[----:B------:R-:W3:Y:S01]  /*5110*/  @P1 LDG.E.U8 R162, desc[UR18][R128.64] ;  /* 0x0000001280a21981 */ /* 0x000ee2000c1e1100 */
[----:B------:R-:W-:Y:S01]  /*5120*/  IADD3 R126, P1, PT, R138, R149, RZ ;  /* 0x000000958a7e7210 */ /* 0x000fe20007f3e0ff */
[----:B------:R-:W-:Y:S01]  /*5130*/  IMAD.X R125, R139, 0x1, R152, P2 ;  /* 0x000000018b7d7824 */ /* 0x000fe200010e0698 */
[----:B------:R-:W-:-:S02]  /*5140*/  PRMT R161, RZ, 0x7610, R161 ;  /* 0x00007610ffa17816 */ /* 0x000fc400000000a1 */
[----:B------:R-:W-:Y:S01]  /*5150*/  PRMT R170, RZ, 0x7610, R170 ;  /* 0x00007610ffaa7816 */ /* 0x000fe200000000aa */
[----:B------:R-:W-:Y:S01]  /*5160*/  IMAD.X R127, R136, 0x1, R152, P1 ;  /* 0x00000001887f7824 */ /* 0x000fe200008e0698 */
[----:B------:R-:W-:Y:S02]  /*5170*/  ISETP.GT.AND P2, PT, R141, 0x5, PT ;  /* 0x000000058d00780c */ /* 0x000fe40003f44270 */
[----:B------:R1:W4:Y:S01]  /*5180*/  @P5 LDG.E.U8 R161, desc[UR18][R124.64] ;  /* 0x000000127ca15981 */ /* 0x000322000c1e1100 */
[----:B0-----:R-:W-:-:S03]  /*5190*/  IADD3 R130, P5, PT, R137, R149, RZ ;  /* 0x0000009589827210 */ /* 0x001fc60007fbe0ff */
[----:B------:R0:W5:Y:S01]  /*51a0*/  @P4 LDG.E.U8 R170, desc[UR18][R126.64] ;  /* 0x000000127eaa4981 */ /* 0x000162000c1e1100 */
[----:B------:R-:W-:Y:S01]  /*51b0*/  ISETP.GT.AND P4, PT, R141, 0x7, PT ;  /* 0x000000078d00780c */ /* 0x000fe20003f84270 */
[--C-:B------:R-:W-:Y:S01]  /*51c0*/  IMAD.X R131, R135, 0x1, R152.reuse, P5 ;  /* 0x0000000187837824 */ /* 0x100fe200028e0698 */
[----:B------:R-:W-:Y:S02]  /*51d0*/  PRMT R171, RZ, 0x7610, R171 ;  /* 0x00007610ffab7816 */ /* 0x000fe400000000ab */
[----:B------:R-:W-:Y:S02]  /*51e0*/  ISETP.GT.AND P1, PT, R141, 0x6, PT ;  /* 0x000000068d00780c */ /* 0x000fe40003f24270 */
[-C--:B-1----:R-:W-:Y:S02]  /*51f0*/  IADD3 R124, P5, PT, R133, R149.reuse, RZ ;  /* 0x00000095857c7210 */ /* 0x082fe40007fbe0ff */
[----:B------:R-:W-:Y:S01]  /*5200*/  IADD3 R128, P6, PT, R134, R149, RZ ;  /* 0x0000009586807210 */ /* 0x000fe20007fde0ff */
[----:B------:R1:W2:Y:S01]  /*5210*/  @P2 LDG.E.U8 R171, desc[UR18][R130.64] ;  /* 0x0000001282ab2981 */ /* 0x0002a2000c1e1100 */
[----:B------:R-:W-:Y:S01]  /*5220*/  PRMT R159, RZ, 0x7610, R159 ;  /* 0x00007610ff9f7816 */ /* 0x000fe2000000009f */
[--C-:B------:R-:W-:Y:S01]  /*5230*/  IMAD.X R125, R123, 0x1, R152.reuse, P5 ;  /* 0x000000017b7d7824 */ /* 0x100fe200028e0698 */
[----:B------:R-:W-:Y:S01]  /*5240*/  ISETP.GT.AND P2, PT, R141, 0x8, PT ;  /* 0x000000088d00780c */ /* 0x000fe20003f44270 */
[----:B------:R-:W-:Y:S01]  /*5250*/  IMAD.X R129, R132, 0x1, R152, P6 ;  /* 0x0000000184817824 */ /* 0x000fe200030e0698 */
[----:B------:R-:W-:-:S02]  /*5260*/  PRMT R166, RZ, 0x7610, R166 ;  /* 0x00007610ffa67816 */ /* 0x000fc400000000a6 */
[-C--:B0-----:R-:W-:Y:S01]  /*5270*/  IADD3 R126, P6, PT, R122, R149.reuse, RZ ;  /* 0x000000957a7e7210 */ /* 0x081fe20007fde0ff */
[----:B------:R-:W2:Y:S01]  /*5280*/  @P4 LDG.E.U8 R159, desc[UR18][R124.64] ;  /* 0x000000127c9f4981 */ /* 0x000ea2000c1e1100 */
[C---:B------:R-:W-:Y:S02]  /*5290*/  ISETP.GT.AND P4, PT, R141.reuse, 0xa, PT ;  /* 0x0000000a8d00780c */ /* 0x040fe40003f84270 */
[----:B------:R-:W-:Y:S01]  /*52a0*/  PRMT R181, RZ, 0x7610, R181 ;  /* 0x00007610ffb57816 */ /* 0x000fe200000000b5 */
[----:B------:R0:W2:Y:S01]  /*52b0*/  @P1 LDG.E.U8 R166, desc[UR18][R128.64] ;  /* 0x0000001280a61981 */ /* 0x0000a2000c1e1100 */
[----:B------:R-:W-:Y:S01]  /*52c0*/  IMAD.X R127, R120, 0x1, R152, P6 ;  /* 0x00000001787f7824 */ /* 0x000fe200030e0698 */
[----:B------:R-:W-:Y:S02]  /*52d0*/  ISETP.GT.AND P1, PT, R141, 0x9, PT ;  /* 0x000000098d00780c */ /* 0x000fe40003f24270 */
[-C--:B-1----:R-:W-:Y:S02]  /*52e0*/  IADD3 R130, P5, PT, R118, R149.reuse, RZ ;  /* 0x0000009576827210 */ /* 0x082fe40007fbe0ff */
[----:B------:R1:W2:Y:S01]  /*52f0*/  @P2 LDG.E.U8 R181, desc[UR18][R126.64] ;  /* 0x000000127eb52981 */ /* 0x0002a2000c1e1100 */
[----:B0-----:R-:W-:-:S02]  /*5300*/  IADD3 R128, P6, PT, R114, R149, RZ ;  /* 0x0000009572807210 */ /* 0x001fc40007fde0ff */
[----:B------:R-:W-:Y:S02]  /*5310*/  PRMT R164, RZ, 0x7610, R164 ;  /* 0x00007610ffa47816 */ /* 0x000fe400000000a4 */
[----:B------:R-:W-:Y:S01]  /*5320*/  ISETP.GT.AND P2, PT, R141, 0xb, PT ;  /* 0x0000000b8d00780c */ /* 0x000fe20003f44270 */
[--C-:B------:R-:W-:Y:S01]  /*5330*/  IMAD.X R129, R112, 0x1, R152.reuse, P6 ;  /* 0x0000000170817824 */ /* 0x100fe200030e0698 */
[----:B------:R-:W-:Y:S01]  /*5340*/  PRMT R167, RZ, 0x7610, R167 ;  /* 0x00007610ffa77816 */ /* 0x000fe200000000a7 */
[--C-:B------:R-:W-:Y:S01]  /*5350*/  IMAD.X R131, R116, 0x1, R152.reuse, P5 ;  /* 0x0000000174837824 */ /* 0x100fe200028e0698 */
[----:B------:R-:W-:Y:S02]  /*5360*/  IADD3 R124, P5, PT, R113, R149, RZ ;  /* 0x00000095717c7210 */ /* 0x000fe40007fbe0ff */
[----:B------:R-:W2:Y:S01]  /*5370*/  @P4 LDG.E.U8 R164, desc[UR18][R128.64] ;  /* 0x0000001280a44981 */ /* 0x000ea2000c1e1100 */
[----:B------:R-:W-:Y:S02]  /*5380*/  ISETP.GT.AND P4, PT, R141, 0xd, PT ;  /* 0x0000000d8d00780c */ /* 0x000fe40003f84270 */
[----:B------:R-:W-:Y:S01]  /*5390*/  PRMT R157, RZ, 0x7610, R157 ;  /* 0x00007610ff9d7816 */ /* 0x000fe2000000009d */
[----:B------:R0:W2:Y:S01]  /*53a0*/  @P1 LDG.E.U8 R167, desc[UR18][R130.64] ;  /* 0x0000001282a71981 */ /* 0x0000a2000c1e1100 */
[----:B------:R-:W-:Y:S01]  /*53b0*/  IMAD.X R125, R111, 0x1, R152, P5 ;  /* 0x000000016f7d7824 */ /* 0x000fe200028e0698 */
[----:B------:R-:W-:-:S02]  /*53c0*/  ISETP.GT.AND P1, PT, R141, 0xc, PT ;  /* 0x0000000c8d00780c */ /* 0x000fc40003f24270 */
[-C--:B-1----:R-:W-:Y:S02]  /*53d0*/  IADD3 R126, P6, PT, R110, R149.reuse, RZ ;  /* 0x000000956e7e7210 */ /* 0x082fe40007fde0ff */
[----:B------:R1:W2:Y:S01]  /*53e0*/  @P2 LDG.E.U8 R157, desc[UR18][R124.64] ;  /* 0x000000127c9d2981 */ /* 0x0002a2000c1e1100 */
[-C--:B0-----:R-:W-:Y:S02]  /*53f0*/  IADD3 R130, P5, PT, R109, R149.reuse, RZ ;  /* 0x000000956d827210 */ /* 0x081fe40007fbe0ff */
[----:B------:R-:W-:Y:S02]  /*5400*/  PRMT R173, RZ, 0x7610, R173 ;  /* 0x00007610ffad7816 */ /* 0x000fe400000000ad */
[----:B------:R-:W-:Y:S01]  /*5410*/  ISETP.GT.AND P2, PT, R141, 0xe, PT ;  /* 0x0000000e8d00780c */ /* 0x000fe20003f44270 */
[----:B------:R-:W-:Y:S01]  /*5420*/  IMAD.X R131, R107, 0x1, R152, P5 ;  /* 0x000000016b837824 */ /* 0x000fe200028e0698 */
[----:B------:R-:W-:Y:S01]  /*5430*/  PRMT R168, RZ, 0x7610, R168 ;  /* 0x00007610ffa87816 */ /* 0x000fe200000000a8 */
[----:B------:R-:W-:Y:S01]  /*5440*/  IMAD.X R127, R108, 0x1, R152, P6 ;  /* 0x000000016c7f7824 */ /* 0x000fe200030e0698 */
[----:B------:R-:W-:-:S02]  /*5450*/  IADD3 R128, P6, PT, R106, R149, RZ ;  /* 0x000000956a807210 */ /* 0x000fc40007fde0ff */
        /* <DEDUP_REMOVED lines=16> */
[C---:B------:R-:W-:Y:S02]  /*5560*/  ISETP.GT.AND P4, PT, R141.reuse, 0x13, PT ;  /* 0x000000138d00780c */ /* 0x040fe40003f84270 */
        /* <DEDUP_REMOVED lines=14> */
[----:B------:R-:W-:Y:S02]  /*5650*/  ISETP.GT.AND P4, PT, R141, 0x16, PT ;  /* 0x000000168d00780c */ /* 0x000fe40003f84270 */
        /* <DEDUP_REMOVED lines=24> */
[--C-:B------:R-:W-:Y:S01]  /*57e0*/  IMAD.X R131, R87, 0x1, R152.reuse, P5 ;  /* 0x0000000157837824 */ /* 0x100fe200028e0698 */
        /* <DEDUP_REMOVED lines=8> */
[-C--:B-1----:R-:W-:Y:S02]  /*5870*/  IADD3 R124, P5, PT, R84, R149.reuse, RZ ;  /* 0x00000095547c7210 */ /* 0x082fe40007fbe0ff */
[----:B------:R-:W-:Y:S02]  /*5880*/  PRMT R178, RZ, 0x7610, R178 ;  /* 0x00007610ffb27816 */ /* 0x000fe400000000b2 */
[----:B------:R1:W2:Y:S01]  /*5890*/  @P2 LDG.E.U8 R176, desc[UR18][R128.64] ;  /* 0x0000001280b02981 */ /* 0x0002a2000c1e1100 */
[----:B0-----:R-:W-:-:S02]  /*58a0*/  IADD3 R126, P6, PT, R82, R149, RZ ;  /* 0x00000095527e7210 */ /* 0x001fc40007fde0ff */
[C---:B------:R-:W-:Y:S02]  /*58b0*/  ISETP.GT.AND P1, PT, R141.reuse, 0x1b, PT ;  /* 0x0000001b8d00780c */ /* 0x040fe40003f24270 */
[----:B------:R-:W-:Y:S01]  /*58c0*/  ISETP.GT.AND P2, PT, R141, 0x1d, PT ;  /* 0x0000001d8d00780c */ /* 0x000fe20003f44270 */
[--C-:B------:R-:W-:Y:S02]  /*58d0*/  IMAD.X R127, R81, 0x1, R152.reuse, P6 ;  /* 0x00000001517f7824 */ /* 0x100fe400030e0698 */
[--C-:B------:R-:W-:Y:S01]  /*58e0*/  IMAD.X R125, R83, 0x1, R152.reuse, P5 ;  /* 0x00000001537d7824 */ /* 0x100fe200028e0698 */
[-C--:B------:R-:W-:Y:S02]  /*58f0*/  IADD3 R130, P5, PT, R80, R149.reuse, RZ ;  /* 0x0000009550827210 */ /* 0x080fe40007fbe0ff */
[----:B------:R-:W2:Y:S01]  /*5900*/  @P4 LDG.E.U8 R178, desc[UR18][R126.64] ;  /* 0x000000127eb24981 */ /* 0x000ea2000c1e1100 */
[----:B-1----:R-:W-:Y:S02]  /*5910*/  IADD3 R128, P4, PT, R14, R149, RZ ;  /* 0x000000950e807210 */ /* 0x002fe40007f9e0ff */
[----:B------:R-:W-:Y:S01]  /*5920*/  PRMT R185, RZ, 0x7610, R185 ;  /* 0x00007610ffb97816 */ /* 0x000fe200000000b9 */
[--C-:B------:R-:W-:Y:S01]  /*5930*/  IMAD.X R131, R79, 0x1, R152.reuse, P5 ;  /* 0x000000014f837824 */ /* 0x100fe200028e0698 */
[----:B------:R-:W-:Y:S01]  /*5940*/  PRMT R187, RZ, 0x7610, R187 ;  /* 0x00007610ffbb7816 */ /* 0x000fe200000000bb */
[----:B------:R-:W-:Y:S01]  /*5950*/  IMAD.X R129, R12, 0x1, R152, P4 ;  /* 0x000000010c817824 */ /* 0x000fe200020e0698 */
[----:B------:R-:W-:-:S02]  /*5960*/  ISETP.GT.AND P5, PT, R141, 0x1f, PT ;  /* 0x0000001f8d00780c */ /* 0x000fc40003fa4270 */
[C---:B------:R-:W-:Y:S01]  /*5970*/  ISETP.GT.AND P4, PT, R141.reuse, RZ, PT ;  /* 0x000000ff8d00720c */ /* 0x040fe20003f84270 */
[----:B------:R0:W2:Y:S04]  /*5980*/  @P1 LDG.E.U8 R185, desc[UR18][R124.64] ;  /* 0x000000127cb91981 */ /* 0x0000a8000c1e1100 */
[----:B------:R-:W2:Y:S01]  /*5990*/  @P2 LDG.E.U8 R187, desc[UR18][R130.64] ;  /* 0x0000001282bb2981 */ /* 0x000ea2000c1e1100 */
[----:B------:R-:W-:Y:S02]  /*59a0*/  ISETP.GT.AND P1, PT, R141, 0x1e, PT ;  /* 0x0000001e8d00780c */ /* 0x000fe40003f24270 */
[----:B0-----:R-:W-:Y:S02]  /*59b0*/  IADD3 R124, P2, PT, R11, R149, RZ ;  /* 0x000000950b7c7210 */ /* 0x001fe40007f5e0ff */
[----:B------:R-:W-:-:S03]  /*59c0*/  PRMT R189, RZ, 0x7610, R189 ;  /* 0x00007610ffbd7816 */ /* 0x000fc600000000bd */
[----:B------:R-:W-:Y:S01]  /*59d0*/  IMAD.X R125, R9, 0x1, R152, P2 ;  /* 0x00000001097d7824 */ /* 0x000fe200010e0698 */
[----:B------:R-:W-:Y:S02]  /*59e0*/  PRMT R180, RZ, 0x7610, R180 ;  /* 0x00007610ffb47816 */ /* 0x000fe400000000b4 */
[----:B------:R-:W-:Y:S02]  /*59f0*/  PRMT R127, RZ, 0x7610, R127 ;  /* 0x00007610ff7f7816 */ /* 0x000fe4000000007f */
[----:B------:R0:W2:Y:S04]  /*5a00*/  @P5 LDG.E.U8 R189, desc[UR18][R124.64] ;  /* 0x000000127cbd5981 */ /* 0x0000a8000c1e1100 */
[----:B------:R-:W2:Y:S01]  /*5a10*/  @P1 LDG.E.U8 R180, desc[UR18][R128.64] ;  /* 0x0000001280b41981 */ /* 0x000ea2000c1e1100 */
[----:B0-----:R-:W-:-:S02]  /*5a20*/  @P4 IMAD.MOV.U32 R124, RZ, RZ, R149 ;  /* 0x000000ffff7c4224 */ /* 0x001fc400078e0095 */
[----:B------:R-:W-:-:S05]  /*5a30*/  @P4 IMAD.MOV.U32 R125, RZ, RZ, R152 ;  /* 0x000000ffff7d4224 */ /* 0x000fca00078e0098 */
[----:B------:R0:W2:Y:S01]  /*5a40*/  @P4 LDG.E.U8 R127, desc[UR18][R124.64] ;  /* 0x000000127c7f4981 */ /* 0x0000a2000c1e1100 */
[----:B------:R-:W-:Y:S01]  /*5a50*/  BAR.SYNC.DEFER_BLOCKING 0x0 ;  /* 0x0000000000007b1d */ /* 0x000fe20000010000 */
[----:B------:R-:W-:Y:S02]  /*5a60*/  ISETP.GE.AND P2, PT, R86, R141, PT ;  /* 0x0000008d5600720c */ /* 0x000fe40003f46270 */
[C---:B------:R-:W-:Y:S02]  /*5a70*/  IADD3 R78, P6, PT, R183.reuse, R78, RZ ;  /* 0x0000004eb74e7210 */ /* 0x040fe40007fde0ff */
[----:B------:R-:W-:-:S03]  /*5a80*/  IADD3 R74, P1, PT, R183, R74, RZ ;  /* 0x0000004ab74a7210 */ /* 0x000fc60007f3e0ff */
[C---:B------:R-:W-:Y:S01]  /*5a90*/  IMAD.X R77, R172.reuse, 0x1, R77, P6 ;  /* 0x00000001ac4d7824 */ /* 0x040fe200030e064d */
[----:B------:R-:W-:Y:S01]  /*5aa0*/  PRMT R191, RZ, 0x7610, R191 ;  /* 0x00007610ffbf7816 */ /* 0x000fe200000000bf */
[----:B------:R-:W-:Y:S01]  /*5ab0*/  IMAD.X R73, R172, 0x1, R73, P1 ;  /* 0x00000001ac497824 */ /* 0x000fe200008e0649 */
[----:B------:R-:W-:-:S03]  /*5ac0*/  IADD3 R70, P5, PT, R183, R70, RZ ;  /* 0x00000046b7467210 */ /* 0x000fc60007fbe0ff */
[----:B0-----:R-:W-:Y:S02]  /*5ad0*/  @!P2 IMAD.MOV.U32 R124, RZ, RZ, R78 ;  /* 0x000000ffff7ca224 */ /* 0x001fe400078e004e */
[----:B------:R-:W-:Y:S01]  /*5ae0*/  @!P2 IMAD.MOV.U32 R125, RZ, RZ, R77 ;  /* 0x000000ffff7da224 */ /* 0x000fe200078e004d */
[----:B------:R-:W-:Y:S01]  /*5af0*/  PRMT R131, RZ, 0x7610, R131 ;  /* 0x00007610ff837816 */ /* 0x000fe20000000083 */
[C---:B------:R-:W-:Y:S01]  /*5b00*/  IMAD.X R69, R172.reuse, 0x1, R69, P5 ;  /* 0x00000001ac457824 */ /* 0x040fe200028e0645 */
[----:B------:R-:W-:Y:S02]  /*5b10*/  IADD3 R66, P4, PT, R183, R66, RZ ;  /* 0x00000042b7427210 */ /* 0x000fe40007f9e0ff */
[----:B------:R0:W2:Y:S01]  /*5b20*/  @!P2 LDG.E.U8 R191, desc[UR18][R124.64] ;  /* 0x000000127cbfa981 */ /* 0x0000a2000c1e1100 */
[----:B------:R-:W-:Y:S02]  /*5b30*/  PRMT R195, RZ, 0x7610, R195 ;  /* 0x00007610ffc37816 */ /* 0x000fe400000000c3 */
[----:B------:R-:W-:-:S02]  /*5b40*/  IMAD.X R65, R172, 0x1, R65, P4 ;  /* 0x00000001ac417824 */ /* 0x000fc400020e0641 */
[----:B0-----:R-:W-:Y:S02]  /*5b50*/  @!P2 IMAD.MOV.U32 R124, RZ, RZ, R74 ;  /* 0x000000ffff7ca224 */ /* 0x001fe400078e004a */
[----:B------:R-:W-:Y:S01]  /*5b60*/  @!P2 IMAD.MOV.U32 R125, RZ, RZ, R73 ;  /* 0x000000ffff7da224 */ /* 0x000fe200078e0049 */
[----:B------:R-:W-:-:S04]  /*5b70*/  IADD3 R62, P1, PT, R183, R62, RZ ;  /* 0x0000003eb73e7210 */ /* 0x000fc80007f3e0ff */
[----:B------:R0:W2:Y:S01]  /*5b80*/  @!P2 LDG.E.U8 R131, desc[UR18][R124.64] ;  /* 0x000000127c83a981 */ /* 0x0000a2000c1e1100 */
[----:B------:R-:W-:Y:S01]  /*5b90*/  PRMT R193, RZ, 0x7610, R193 ;  /* 0x00007610ffc17816 */ /* 0x000fe200000000c1 */
[----:B------:R-:W-:Y:S02]  /*5ba0*/  IMAD.X R61, R172, 0x1, R61, P1 ;  /* 0x00000001ac3d7824 */ /* 0x000fe400008e063d */
        /* <DEDUP_REMOVED lines=75> */
[----:B------:R0:W3:Y:S01]  /*6060*/  @!P2 LDG.E.U8 R243, desc[UR18][R124.64] ;  /* 0x000000127cf3a981 */ /* 0x0000e2000c1e1100 */
        /* <DEDUP_REMOVED lines=11> */
[----:B------:R0:W4:Y:S01]  /*6120*/  @!P2 LDG.E.U8 R209, desc[UR18][R124.64] ;  /* 0x000000127cd1a981 */ /* 0x000122000c1e1100 */
[----:B------:R-:W-:Y:S01]  /*6130*/  PRMT R213, RZ, 0x7610, R213 ;  /* 0x00007610ffd57816 */ /* 0x000fe200000000d5 */
[----:B------:R-:W-:Y:S02]  /*6140*/  IMAD.X R63, R172, 0x1, R63, P1 ;  /* 0x00000001ac3f7824 */ /* 0x000fe400008e063f */
[----:B0-----:R-:W-:Y:S02]  /*6150*/  @!P2 IMAD.MOV.U32 R124, RZ, RZ, R72 ;  /* 0x000000ffff7ca224 */ /* 0x001fe400078e0048 */
[----:B------:R-:W-:Y:S01]  /*6160*/  @!P2 IMAD.MOV.U32 R125, RZ, RZ, R71 ;  /* 0x000000ffff7da224 */ /* 0x000fe200078e0047 */
[----:B------:R-:W-:-:S04]  /*6170*/  IADD3 R60, P5, PT, R183, R60, RZ ;  /* 0x0000003cb73c7210 */ /* 0x000fc80007fbe0ff */
[----:B------:R0:W5:Y:S01]  /*6180*/  @!P2 LDG.E.U8 R211, desc[UR18][R124.64] ;  /* 0x000000127cd3a981 */ /* 0x000162000c1e1100 */
        /* <DEDUP_REMOVED lines=69> */
[----:B------:R-:W-:-:S05]  /*65e0*/  @!P2 IMAD.MOV.U32 R125, RZ, RZ, R23 ;  /* 0x000000ffff7da224 */ /* 0x000fca00078e0017 */
[----:B------:R0:W5:Y:S01]  /*65f0*/  @!P2 LDG.E.U8 R241, desc[UR18][R124.64] ;  /* 0x000000127cf1a981 */ /* 0x000162000c1e1100 */
[----:B------:R-:W-:Y:S01]  /*6600*/  PRMT R249, RZ, 0x7610, R249 ;  /* 0x00007610fff97816 */ /* 0x000fe200000000f9 */
[----:B0-----:R-:W-:Y:S02]  /*6610*/  @!P2 IMAD.MOV.U32 R124, RZ, RZ, R20 ;  /* 0x000000ffff7ca224 */ /* 0x001fe400078e0014 */
[----:B------:R-:W-:-:S05]  /*6620*/  @!P2 IMAD.MOV.U32 R125, RZ, RZ, R19 ;  /* 0x000000ffff7da224 */ /* 0x000fca00078e0013 */
[----:B------:R0:W5:Y:S02]  /*6630*/  @!P2 LDG.E.U8 R245, desc[UR18][R124.64] ;  /* 0x000000127cf5a981 */ /* 0x000164000c1e1100 */
[----:B0-----:R-:W-:Y:S02]  /*6640*/  @!P2 IMAD.MOV.U32 R124, RZ, RZ, R16 ;  /* 0x000000ffff7ca224 */ /* 0x001fe400078e0010 */
[----:B------:R-:W-:-:S05]  /*6650*/  @!P2 IMAD.MOV.U32 R125, RZ, RZ, R15 ;  /* 0x000000ffff7da224 */ /* 0x000fca00078e000f */
[----:B------:R-:W5:Y:S04]  /*6660*/  @!P2 LDG.E.U8 R249, desc[UR18][R124.64] ;  /* 0x000000127cf9a981 */ /* 0x000f68000c1e1100 */
[----:B--2---:R0:W-:Y:S04]  /*6670*/  STS.U8 [R146+UR16+0x2000], R127 ;  /* 0x0020007f92007988 */ /* 0x0041e80008000010 */
[----:B------:R0:W-:Y:S04]  /*6680*/  STS.U8 [R146+UR16+0x2400], R181 ;  /* 0x002400b592007988 */ /* 0x0001e80008000010 */
[----:B------:R0:W-:Y:S04]  /*6690*/  STS.U8 [R146+UR16+0x2800], R177 ;  /* 0x002800b192007988 */ /* 0x0001e80008000010 */
[----:B------:R0:W-:Y:S04]  /*66a0*/  STS.U8 [R146+UR16+0x2c00], R179 ;  /* 0x002c00b392007988 */ /* 0x0001e80008000010 */
[----:B------:R0:W-:Y:S04]  /*66b0*/  STS.U8 [R8+UR16+0x2080], R175 ;  /* 0x002080af08007988 */ /* 0x0001e80008000010 */
[----:B------:R0:W-:Y:S04]  /*66c0*/  STS.U8 [R8+UR16+0x2480], R167 ;  /* 0x002480a708007988 */ /* 0x0001e80008000010 */
[----:B------:R0:W-:Y:S04]  /*66d0*/  STS.U8 [R8+UR16+0x2880], R169 ;  /* 0x002880a908007988 */ /* 0x0001e80008000010 */
[----:B------:R0:W-:Y:S04]  /*66e0*/  STS.U8 [R8+UR16+0x2c80], R163 ;  /* 0x002c80a308007988 */ /* 0x0001e80008000010 */
[----:B---3--:R0:W-:Y:S04]  /*66f0*/  STS.U8 [R7+UR16+0x2100], R162 ;  /* 0x002100a207007988 */ /* 0x0081e80008000010 */
[----:B------:R0:W-:Y:S04]  /*6700*/  STS.U8 [R7+UR16+0x2500], R164 ;  /* 0x002500a407007988 */ /* 0x0001e80008000010 */
[----:B------:R0:W-:Y:S04]  /*6710*/  STS.U8 [R7+UR16+0x2900], R158 ;  /* 0x0029009e07007988 */ /* 0x0001e80008000010 */
[----:B------:R0:W-:Y:S04]  /*6720*/  STS.U8 [R7+UR16+0x2d00], R176 ;  /* 0x002d00b007007988 */ /* 0x0001e80008000010 */
[----:B----4-:R0:W-:Y:S04]  /*6730*/  STS.U8 [R6+UR16+0x2180], R161 ;  /* 0x002180a106007988 */ /* 0x0101e80008000010 */
[----:B------:R0:W-:Y:S04]  /*6740*/  STS.U8 [R6+UR16+0x2580], R157 ;  /* 0x0025809d06007988 */ /* 0x0001e80008000010 */
[----:B------:R0:W-:Y:S04]  /*6750*/  STS.U8 [R6+UR16+0x2980], R151 ;  /* 0x0029809706007988 */ /* 0x0001e80008000010 */
[----:B------:R0:W-:Y:S04]  /*6760*/  STS.U8 [R6+UR16+0x2d80], R185 ;  /* 0x002d80b906007988 */ /* 0x0001e80008000010 */
[----:B-----5:R0:W-:Y:S04]  /*6770*/  STS.U8 [R5+UR16+0x2200], R170 ;  /* 0x002200aa05007988 */ /* 0x0201e80008000010 */
        /* <DEDUP_REMOVED lines=47> */
[----:B------:R1:W-:Y:S06]  /*6a70*/  MEMBAR.ALL.CTA ;  /* 0x0000000000007992 */ /* 0x0003ec0000008000 */
[----:B-1----:R-:W1:Y:S01]  /*6a80*/  FENCE.VIEW.ASYNC.S ;  /* 0x00000000000073c6 */ /* 0x002e620000000000 */
[----:B------:R-:W-:Y:S01]  /*6a90*/  ULEA UR13, UR15, UR16, 0x3 ;  /* 0x000000100f0d7291 */ /* 0x000fe2000f8e18ff */
[----:B------:R-:W-:-:S03]  /*6aa0*/  UMOV UR4, UR5 ;  /* 0x0000000500047c82 */ /* 0x000fc60008000000 */
[----:B------:R-:W-:Y:S01]  /*6ab0*/  UIADD3 UR13, UPT, UPT, UR13, 0x4000, URZ ;  /* 0x000040000d0d7890 */ /* 0x000fe2000fffe0ff */
[----:B-1----:R-:W-:Y:S06]  /*6ac0*/  BAR.SYNC.DEFER_BLOCKING 0x0 ;  /* 0x0000000000007b1d */ /* 0x002fec0000010000 */
[----:B0-----:R-:W-:Y:S05]  /*6ad0*/  @P0 BRA `(.L_x_9) ;  /* 0x00000000002c0947 */ /* 0x001fea0003800000 */
[----:B------:R-:W-:Y:S01]  /*6ae0*/  UMOV UR6, UR13 ;  /* 0x0000000d00067c82 */ /* 0x000fe20008000000 */
[----:B------:R-:W-:Y:S01]  /*6af0*/  UMOV UR7, URZ ;  /* 0x000000ff00077c82 */ /* 0x000fe20008000000 */
[----:B------:R-:W-:Y:S01]  /*6b00*/  UMOV UR9, 0x40004040 ;  /* 0x4000404000097882 */ /* 0x000fe20000000000 */
[----:B------:R-:W-:Y:S01]  /*6b10*/  UMOV UR10, UR14 ;  /* 0x0000000e000a7c82 */ /* 0x000fe20008000000 */
[----:B------:R-:W-:Y:S01]  /*6b20*/  UMOV UR11, 0xc0004010 ;  /* 0xc0004010000b7882 */ /* 0x000fe20000000000 */
[----:B------:R-:W-:Y:S01]  /*6b30*/  UMOV UR22, 0x0 ;  /* 0x0000000000167882 */ /* 0x000fe20000000000 */
[----:B------:R-:W-:Y:S01]  /*6b40*/  UMOV UR23, 0x8208010 ;  /* 0x0820801000177882 */ /* 0x000fe20000000000 */
[----:B------:R-:W-:Y:S01]  /*6b50*/  UMOV UR5, UR6 ;  /* 0x0000000600057c82 */ /* 0x000fe20008000000 */
[----:B------:R0:W-:Y:S01]  /*6b60*/  UTCQMMA gdesc[UR8], gdesc[UR10], tmem[UR17], tmem[UR22], idesc[UR23], UPT ;  /* 0x00ff160a080075ea */ /* 0x0001e2000b800311 */
[----:B------:R0:W-:Y:S01]  /*6b70*/  UTCBAR [UR5], URZ ;  /* 0x000000ff050073e9 */ /* 0x0001e200080000ff */
[----:B------:R-:W-:-:S02]  /*6b80*/  NOP ;  /* 0x0000000000007918 */ /* 0x000fc40000000000 */
.L_x_9:
[----:B------:R-:W-:Y:S01]  /*6b90*/  VIADD R174, R174, 0xffffffff ;  /* 0xffffffffaeae7836 */ /* 0x000fe20000000000 */
[----:B------:R-:W-:Y:S01]  /*6ba0*/  UIADD3 UR15, UPT, UPT, UR15, 0x1, URZ ;  /* 0x000000010f0f7890 */ /* 0x000fe2000fffe0ff */
[----:B------:R-:W-:Y:S01]  /*6bb0*/  IADD3 R149, P2, PT, R147, R149, RZ ;  /* 0x0000009593957210 */ /* 0x000fe20007f5e0ff */
[----:B------:R-:W-:Y:S02]  /*6bc0*/  IMAD.U32 R125, RZ, RZ, UR4 ;  /* 0x00000004ff7d7e24 */ /* 0x000fe4000f8e00ff */
[----:B------:R-:W-:Y:S01]  /*6bd0*/  ISETP.NE.U32.AND P1, PT, R174, RZ, PT ;  /* 0x000000ffae00720c */ /* 0x000fe20003f25070 */
[----:B------:R-:W-:Y:S01]  /*6be0*/  UISETP.GT.AND UP1, UPT, UR15, 0x1, UPT ;  /* 0x000000010f00788c */ /* 0x000fe2000bf24270 */
[----:B------:R-:W-:Y:S02]  /*6bf0*/  VIADD R141, R141, 0xffffffe0 ;  /* 0xffffffe08d8d7836 */ /* 0x000fe40000000000 */
[----:B------:R-:W-:Y:S01]  /*6c00*/  IMAD.X R152, R150, 0x1, R152, P2 ;  /* 0x0000000196987824 */ /* 0x000fe200010e0698 */
[----:B0-----:R-:W-:-:S02]  /*6c10*/  USEL UR5, URZ, 0x1, !UP1 ;  /* 0x00000001ff057887 */ /* 0x001fc4000c800000 */
[----:B------:R-:W-:Y:S02]  /*6c20*/  USEL UR15, UR15, URZ, !UP1 ;  /* 0x000000ff0f0f7287 */ /* 0x000fe4000c800000 */
[----:B------:R-:W-:-:S04]  /*6c30*/  ULOP3.LUT UR5, UR4, UR5, URZ, 0x3c, !UPT ;  /* 0x0000000504057292 */ /* 0x000fc8000f8e3cff */
[----:B------:R-:W-:Y:S08]  /*6c40*/  @P1 BRA `(.L_x_10) ;  /* 0xffffffe000f41947 */ /* 0x000ff0000383ffff */
.L_x_7:
[----:B------:R-:W0:Y:S01]  /*6c50*/  LDCU UR5, c[0x0][0x3b8] ;  /* 0x00007700ff0577ac */ /* 0x000e220008000800 */
[----:B------:R-:W-:Y:S02]  /*6c60*/  LOP3.LUT R145, R145, 0x80, R148, 0xf8, !PT ;  /* 0x0000008091917812 */ /* 0x000fe400078ef894 */
[----:B------:R-:W-:Y:S01]  /*6c70*/  ISETP.GE.AND P0, PT, R89, 0x20, PT ;  /* 0x000000205900780c */ /* 0x000fe20003f06270 */
[----:B------:R-:W1:Y:S01]  /*6c80*/  LDCU UR6, c[0x0][0x3b4] ;  /* 0x00007680ff0677ac */ /* 0x000e620008000800 */
[----:B------:R-:W3:Y:S01]  /*6c90*/  LDCU UR7, c[0x0][0x39c] ;  /* 0x00007380ff0777ac */ /* 0x000ee20008000800 */
[----:B------:R-:W4:Y:S01]  /*6ca0*/  LDCU.128 UR8, c[0x0][0x390] ;  /* 0x00007200ff0877ac */ /* 0x000f220008000c00 */
[----:B0-2---:R-:W-:-:S04]  /*6cb0*/  IMAD R3, R145, UR5, RZ ;  /* 0x0000000591037c24 */ /* 0x005fc8000f8e02ff */
[----:B------:R-:W-:-:S04]  /*6cc0*/  VIADD R133, R3, UR5 ;  /* 0x0000000503857c36 */ /* 0x000fc80008000000 */
[----:B------:R-:W-:Y:S01]  /*6cd0*/  VIADD R135, R133, UR5 ;  /* 0x0000000585877c36 */ /* 0x000fe20008000000 */
[----:B-1-34-:R-:W-:Y:S06]  /*6ce0*/  @!P0 BRA `(.L_x_11) ;  /* 0x0000000000108947 */ /* 0x01afec0003800000 */
[----:B------:R-:W-:-:S06]  /*6cf0*/  USHF.L.U32 UR4, UR4, 0x1f, URZ ;  /* 0x0000001f04047899 */ /* 0x000fcc00080006ff */
[----:B------:R-:W-:-:S04]  /*6d00*/  IMAD.U32 R2, RZ, RZ, UR4 ;  /* 0x00000004ff027e24 */ /* 0x000fc8000f8e00ff */
[----:B------:R-:W0:Y:S02]  /*6d10*/  SYNCS.PHASECHK.TRANS64.TRYWAIT P0, [UR13], R2 ;  /* 0x00000002ff0075a7 */ /* 0x000e24000800110d */
[----:B0-----:R-:W-:Y:S05]  /*6d20*/  @!P0 BRA `(.L_x_12) ;  /* 0x0000004800048947 */ /* 0x001fea0003800000 */
.L_x_11:
[----:B------:R-:W-:Y:S01]  /*6d30*/  BAR.SYNC.DEFER_BLOCKING 0x0 ;  /* 0x0000000000007b1d */ /* 0x000fe20000010000 */
[----:B------:R-:W-:Y:S01]  /*6d40*/  VIADD R137, R135, UR5 ;  /* 0x0000000587897c36 */ /* 0x000fe20008000000 */
[C---:B------:R-:W-:Y:S01]  /*6d50*/  ISETP.GE.AND P0, PT, R0.reuse, UR10, PT ;  /* 0x0000000a00007c0c */ /* 0x040fe2000bf06270 */
[----:B------:R-:W-:Y:S01]  /*6d60*/  IMAD R2, R0, UR6, RZ ;  /* 0x0000000600027c24 */ /* 0x000fe2000f8e02ff */
[----:B------:R-:W-:Y:S01]  /*6d70*/  LOP3.LUT R0, R145, 0x1, RZ, 0xfc, !PT ;  /* 0x0000000191007812 */ /* 0x000fe200078efcff */
[----:B------:R-:W-:Y:S01]  /*6d80*/  VIADD R139, R137, UR5 ;  /* 0x00000005898b7c36 */ /* 0x000fe20008000000 */
[----:B------:R-:W-:Y:S01]  /*6d90*/  LOP3.LUT R132, R145, 0x7f, RZ, 0xfc, !PT ;  /* 0x0000007f91847812 */ /* 0x000fe200078efcff */
[----:B------:R-:W0:Y:S01]  /*6da0*/  LDCU UR4, c[0x0][0x39c] ;  /* 0x00007380ff0477ac */ /* 0x000e220008000800 */
[----:B------:R-:W-:Y:S01]  /*6db0*/  ISETP.LT.AND P2, PT, R0, UR11, !P0 ;  /* 0x0000000b00007c0c */ /* 0x000fe2000c741270 */
[----:B------:R-:W-:Y:S01]  /*6dc0*/  VIADD R141, R139, UR5 ;  /* 0x000000058b8d7c36 */ /* 0x000fe20008000000 */
[----:B------:R-:W-:Y:S01]  /*6dd0*/  IADD3 R0, P4, PT, R2, UR8, RZ ;  /* 0x0000000802007c10 */ /* 0x000fe2000ff9e0ff */
[----:B------:R-:W1:Y:S01]  /*6de0*/  LDCU UR6, c[0x0][0x39c] ;  /* 0x00007380ff0677ac */ /* 0x000e620008000800 */
[----:B------:R-:W-:Y:S01]  /*6df0*/  ISETP.LT.AND P1, PT, R132, UR7, !P0 ;  /* 0x0000000784007c0c */ /* 0x000fe2000c721270 */
[----:B------:R-:W-:Y:S01]  /*6e00*/  VIADD R147, R141, UR5 ;  /* 0x000000058d937c36 */ /* 0x000fe20008000000 */
[----:B------:R-:W-:Y:S01]  /*6e10*/  LEA.HI.X.SX32 R2, R2, UR9, 0x1, P4 ;  /* 0x0000000902027c11 */ /* 0x000fe2000a0f0eff */
[----:B------:R-:W2:Y:S01]  /*6e20*/  LDCU UR7, c[0x0][0x39c] ;  /* 0x00007380ff0777ac */ /* 0x000ea20008000800 */
[----:B------:R-:W-:Y:S01]  /*6e30*/  LOP3.LUT R132, R145, 0x2, RZ, 0xfc, !PT ;  /* 0x0000000291847812 */ /* 0x000fe200078efcff */
[----:B------:R-:W-:Y:S01]  /*6e40*/  VIADD R149, R147, UR5 ;  /* 0x0000000593957c36 */ /* 0x000fe20008000000 */
[----:B------:R-:W-:-:S02]  /*6e50*/  LOP3.LUT R144, R145, 0x4, RZ, 0xfc, !PT ;  /* 0x0000000491907812 */ /* 0x000fc400078efcff */
[----:B------:R-:W-:Y:S01]  /*6e60*/  ISETP.LT.AND P5, PT, R132, UR11, !P0 ;  /* 0x0000000b84007c0c */ /* 0x000fe2000c7a1270 */
[----:B------:R-:W-:Y:S01]  /*6e70*/  VIADD R151, R149, UR5 ;  /* 0x0000000595977c36 */ /* 0x000fe20008000000 */
[----:B------:R-:W-:Y:S01]  /*6e80*/  IADD3 R132, P6, PT, R133, R0, RZ ;  /* 0x0000000085847210 */ /* 0x000fe20007fde0ff */
[----:B------:R-:W3:Y:S02]  /*6e90*/  @!P3 SYNCS.CCTL.IV [UR16+0x4000] ;  /* 0x00400000ff00b9b1 */ /* 0x000ee40008000010 */
[----:B---3--:R-:W-:Y:S01]  /*6ea0*/  BAR.SYNC.DEFER_BLOCKING 0x0 ;  /* 0x0000000000007b1d */ /* 0x008fe20000010000 */
[----:B------:R-:W-:Y:S01]  /*6eb0*/  VIADD R155, R151, UR5 ;  /* 0x00000005979b7c36 */ /* 0x000fe20008000000 */
[----:B------:R-:W-:Y:S02]  /*6ec0*/  LEA.HI.X.SX32 R133, R133, R2, 0x1, P6 ;  /* 0x0000000285857211 */ /* 0x000fe400030f0eff */
[----:B------:R-:W-:Y:S01]  /*6ed0*/  IADD3 R136, P6, PT, R137, R0, RZ ;  /* 0x0000000089887210 */ /* 0x000fe20007fde0ff */
[----:B------:R-:W-:Y:S01]  /*6ee0*/  VIADD R157, R155, UR5 ;  /* 0x000000059b9d7c36 */ /* 0x000fe20008000000 */
[----:B------:R-:W-:Y:S01]  /*6ef0*/  LOP3.LUT R194, R145, 0x3, RZ, 0xfc, !PT ;  /* 0x0000000391c27812 */ /* 0x000fe200078efcff */
[----:B------:R-:W3:Y:S02]  /*6f00*/  LDTM.x128 R4, tmem[UR12] ;  /* 0x0000000c000479ee */ /* 0x000ee400083c0000 */
[----:B------:R-:W-:Y:S01]  /*6f10*/  VIADD R159, R157, UR5 ;  /* 0x000000059d9f7c36 */ /* 0x000fe20008000000 */
[----:B------:R-:W-:-:S02]  /*6f20*/  LEA.HI.X.SX32 R137, R137, R2, 0x1, P6 ;  /* 0x0000000289897211 */ /* 0x000fc400030f0eff */
[-C--:B------:R-:W-:Y:S01]  /*6f30*/  IADD3 R140, P6, PT, R149, R0.reuse, RZ ;  /* 0x00000000958c7210 */ /* 0x080fe20007fde0ff */
[----:B------:R-:W4:Y:S01]  /*6f40*/  @!P3 SYNCS.CCTL.IV [UR16+0x4008] ;  /* 0x00400800ff00b9b1 */ /* 0x000f220008000010 */
[----:B------:R-:W-:Y:S01]  /*6f50*/  IADD3 R142, P3, PT, R141, R0, RZ ;  /* 0x000000008d8e7210 */ /* 0x000fe20007f7e0ff */
[----:B------:R-:W-:-:S03]  /*6f60*/  NOP ;  /* 0x0000000000007918 */ /* 0x000fc60000000000 */
[----:B------:R-:W-:Y:S02]  /*6f70*/  LEA.HI.X.SX32 R143, R141, R2, 0x1, P3 ;  /* 0x000000028d8f7211 */ /* 0x000fe400018f0eff */
[----:B------:R-:W-:Y:S02]  /*6f80*/  IADD3 R152, P3, PT, R151, R0, RZ ;  /* 0x0000000097987210 */ /* 0x000fe40007f7e0ff */
[----:B---3--:R-:W-:Y:S02]  /*6f90*/  F2FP.SATFINITE.E4M3.F32.PACK_AB_MERGE_C R197, R5, R4, RZ ;  /* 0x0000000405c5723e */ /* 0x008fe400048070ff */
[----:B------:R-:W-:Y:S02]  /*6fa0*/  IADD3 R4, P4, PT, R3, R0, RZ ;  /* 0x0000000003047210 */ /* 0x000fe40007f9e0ff */
[-C--:B------:R-:W-:Y:S02]  /*6fb0*/  LEA.HI.X.SX32 R141, R149, R2.reuse, 0x1, P6 ;  /* 0x00000002958d7211 */ /* 0x080fe400030f0eff */
[----:B------:R-:W-:Y:S01]  /*6fc0*/  LEA.HI.X.SX32 R5, R3, R2, 0x1, P4 ;  /* 0x0000000203057211 */ /* 0x000fe200020f0eff */
[----:B------:R-:W-:Y:S01]  /*6fd0*/  VIADD R3, R159, UR5 ;  /* 0x000000059f037c36 */ /* 0x000fe20008000000 */
[----:B------:R-:W-:-:S02]  /*6fe0*/  IADD3 R134, P4, PT, R135, R0, RZ ;  /* 0x0000000087867210 */ /* 0x000fc40007f9e0ff */
[-C--:B------:R-:W-:Y:S01]  /*6ff0*/  LEA.HI.X.SX32 R153, R151, R2.reuse, 0x1, P3 ;  /* 0x0000000297997211 */ /* 0x080fe200018f0eff */
[----:B------:R-:W-:Y:S01]  /*7000*/  VIADD R161, R3, UR5 ;  /* 0x0000000503a17c36 */ /* 0x000fe20008000000 */
[----:B------:R-:W-:Y:S02]  /*7010*/  LEA.HI.X.SX32 R135, R135, R2, 0x1, P4 ;  /* 0x0000000287877211 */ /* 0x000fe400020f0eff */
[-C--:B------:R-:W-:Y:S01]  /*7020*/  IADD3 R138, P4, PT, R139, R0.reuse, RZ ;  /* 0x000000008b8a7210 */ /* 0x080fe20007f9e0ff */
[----:B------:R-:W-:Y:S01]  /*7030*/  VIADD R163, R161, UR5 ;  /* 0x00000005a1a37c36 */ /* 0x000fe20008000000 */
[----:B------:R-:W-:Y:S02]  /*7040*/  IADD3 R148, P6, PT, R157, R0, RZ ;  /* 0x000000009d947210 */ /* 0x000fe40007fde0ff */
        /* <DEDUP_REMOVED lines=21> */
[----:B------:R-:W-:Y:S01]  /*71a0*/  IADD3 R162, P4, PT, R165, R0, RZ ;  /* 0x00000000a5a27210 */ /* 0x000fe20007f9e0ff */
[----:B------:R-:W-:Y:S01]  /*71b0*/  VIADD R181, R177, UR5 ;  /* 0x00000005b1b57c36 */ /* 0x000fe20008000000 */
[----:B------:R-:W-:Y:S02]  /*71c0*/  LEA.HI.X.SX32 R155, R161, R2, 0x1, P6 ;  /* 0x00000002a19b7211 */ /* 0x000fe400030f0eff */
[----:B------:R-:W-:Y:S01]  /*71d0*/  IADD3 R160, P6, PT, R169, R0, RZ ;  /* 0x00000000a9a07210 */ /* 0x000fe20007fde0ff */
[----:B------:R-:W-:Y:S01]  /*71e0*/  VIADD R183, R181, UR5 ;  /* 0x00000005b5b77c36 */ /* 0x000fe20008000000 */
[-C--:B------:R-:W-:Y:S02]  /*71f0*/  LEA.HI.X.SX32 R171, R171, R2.reuse, 0x1, P3 ;  /* 0x00000002abab7211 */ /* 0x080fe400018f0eff */
[----:B------:R-:W-:Y:S01]  /*7200*/  LEA.HI.X.SX32 R163, R165, R2, 0x1, P4 ;  /* 0x00000002a5a37211 */ /* 0x000fe200020f0eff */
[----:B------:R-:W-:Y:S01]  /*7210*/  VIADD R185, R183, UR5 ;  /* 0x00000005b7b97c36 */ /* 0x000fe20008000000 */
[----:B------:R-:W-:-:S02]  /*7220*/  IADD3 R178, P3, PT, R3, R0, RZ ;  /* 0x0000000003b27210 */ /* 0x000fc40007f7e0ff */
[----:B------:R-:W-:Y:S01]  /*7230*/  IADD3 R168, P4, PT, R173, R0, RZ ;  /* 0x00000000ada87210 */ /* 0x000fe20007f9e0ff */
[----:B------:R-:W-:Y:S01]  /*7240*/  VIADD R187, R185, UR5 ;  /* 0x00000005b9bb7c36 */ /* 0x000fe20008000000 */
[----:B------:R-:W-:Y:S02]  /*7250*/  LEA.HI.X.SX32 R161, R169, R2, 0x1, P6 ;  /* 0x00000002a9a17211 */ /* 0x000fe400030f0eff */
[----:B------:R-:W-:Y:S02]  /*7260*/  IADD3 R164, P6, PT, R175, R0, RZ ;  /* 0x00000000afa47210 */ /* 0x000fe40007fde0ff */
[-C--:B------:R-:W-:Y:S01]  /*7270*/  LEA.HI.X.SX32 R179, R3, R2.reuse, 0x1, P3 ;  /* 0x0000000203b37211 */ /* 0x080fe200018f0eff */
[----:B------:R-:W-:Y:S01]  /*7280*/  VIADD R3, R187, UR5 ;  /* 0x00000005bb037c36 */ /* 0x000fe20008000000 */
[----:B------:R-:W-:Y:S02]  /*7290*/  LEA.HI.X.SX32 R169, R173, R2, 0x1, P4 ;  /* 0x00000002ada97211 */ /* 0x000fe400020f0eff */
[----:B------:R-:W-:Y:S01]  /*72a0*/  IADD3 R174, P4, PT, R177, R0, RZ ;  /* 0x00000000b1ae7210 */ /* 0x000fe20007f9e0ff */
[----:B------:R-:W-:Y:S01]  /*72b0*/  VIADD R189, R3, UR5 ;  /* 0x0000000503bd7c36 */ /* 0x000fe20008000000 */
[----:B------:R-:W-:-:S02]  /*72c0*/  LEA.HI.X.SX32 R165, R175, R2, 0x1, P6 ;  /* 0x00000002afa57211 */ /* 0x000fc400030f0eff */
[----:B------:R-:W-:Y:S01]  /*72d0*/  IADD3 R172, P6, PT, R181, R0, RZ ;  /* 0x00000000b5ac7210 */ /* 0x000fe20007fde0ff */
[----:B------:R-:W-:Y:S01]  /*72e0*/  VIADD R191, R189, UR5 ;  /* 0x00000005bdbf7c36 */ /* 0x000fe20008000000 */
[----:B------:R-:W-:Y:S02]  /*72f0*/  LEA.HI.X.SX32 R175, R177, R2, 0x1, P4 ;  /* 0x00000002b1af7211 */ /* 0x000fe400020f0eff */
[----:B------:R-:W-:Y:S01]  /*7300*/  IADD3 R180, P4, PT, R185, R0, RZ ;  /* 0x00000000b9b47210 */ /* 0x000fe20007f9e0ff */
[----:B------:R-:W-:Y:S01]  /*7310*/  VIADD R195, R191, UR5 ;  /* 0x00000005bfc37c36 */ /* 0x000fe20008000000 */
[----:B------:R-:W-:Y:S02]  /*7320*/  LEA.HI.X.SX32 R173, R181, R2, 0x1, P6 ;  /* 0x00000002b5ad7211 */ /* 0x000fe400030f0eff */
[-C--:B------:R-:W-:Y:S02]  /*7330*/  IADD3 R182, P3, PT, R183, R0.reuse, RZ ;  /* 0x00000000b7b67210 */ /* 0x080fe40007f7e0ff */
[----:B------:R-:W-:-:S02]  /*7340*/  IADD3 R176, P6, PT, R187, R0, RZ ;  /* 0x00000000bbb07210 */ /* 0x000fc40007fde0ff */
[-C--:B------:R-:W-:Y:S02]  /*7350*/  LEA.HI.X.SX32 R181, R185, R2.reuse, 0x1, P4 ;  /* 0x00000002b9b57211 */ /* 0x080fe400020f0eff */
[----:B------:R-:W-:Y:S02]  /*7360*/  LEA.HI.X.SX32 R183, R183, R2, 0x1, P3 ;  /* 0x00000002b7b77211 */ /* 0x000fe400018f0eff */
[----:B------:R-:W-:Y:S02]  /*7370*/  IADD3 R184, P4, PT, R189, R0, RZ ;  /* 0x00000000bdb87210 */ /* 0x000fe40007f9e0ff */
[----:B------:R-:W-:Y:S02]  /*7380*/  LEA.HI.X.SX32 R177, R187, R2, 0x1, P6 ;  /* 0x00000002bbb17211 */ /* 0x000fe400030f0eff */
[----:B------:R-:W-:Y:S02]  /*7390*/  IADD3 R186, P3, PT, R3, R0, RZ ;  /* 0x0000000003ba7210 */ /* 0x000fe40007f7e0ff */
[----:B------:R-:W-:-:S02]  /*73a0*/  ISETP.LT.AND P6, PT, R145, UR11, !P0 ;  /* 0x0000000b91007c0c */ /* 0x000fc4000c7c1270 */
[-C--:B------:R-:W-:Y:S02]  /*73b0*/  LEA.HI.X.SX32 R185, R189, R2.reuse, 0x1, P4 ;  /* 0x00000002bdb97211 */ /* 0x080fe400020f0eff */
[----:B------:R-:W-:Y:S01]  /*73c0*/  LEA.HI.X.SX32 R187, R3, R2, 0x1, P3 ;  /* 0x0000000203bb7211 */ /* 0x000fe200018f0eff */
[----:B------:R-:W-:Y:S01]  /*73d0*/  VIADD R3, R195, UR5 ;  /* 0x00000005c3037c36 */ /* 0x000fe20008000000 */
[-C--:B------:R-:W-:Y:S02]  /*73e0*/  IADD3 R192, P4, PT, R191, R0.reuse, RZ ;  /* 0x00000000bfc07210 */ /* 0x080fe40007f9e0ff */
[----:B------:R-:W-:Y:S02]  /*73f0*/  IADD3 R190, P3, PT, R195, R0, RZ ;  /* 0x00000000c3be7210 */ /* 0x000fe40007f7e0ff */
[-C--:B------:R-:W-:Y:S02]  /*7400*/  LEA.HI.X.SX32 R193, R191, R2.reuse, 0x1, P4 ;  /* 0x00000002bfc17211 */ /* 0x080fe400020f0eff */
[----:B------:R-:W-:Y:S01]  /*7410*/  LEA.HI.X.SX32 R191, R195, R2, 0x1, P3 ;  /* 0x00000002c3bf7211 */ /* 0x000fe200018f0eff */
[----:B------:R3:W-:Y:S01]  /*7420*/  @P6 STG.E.U8 desc[UR18][R4.64], R197 ;  /* 0x000000c504006986 */ /* 0x0007e2000c101112 */
[----:B------:R-:W-:-:S02]  /*7430*/  IADD3 R188, P4, PT, R3, R0, RZ ;  /* 0x0000000003bc7210 */ /* 0x000fc40007f9e0ff */
[----:B------:R-:W-:Y:S02]  /*7440*/  PRMT R195, R197, 0x9910, RZ ;  /* 0x00009910c5c37816 */ /* 0x000fe400000000ff */
[----:B------:R-:W-:Y:S02]  /*7450*/  F2FP.SATFINITE.E4M3.F32.PACK_AB_MERGE_C R7, R7, R6, RZ ;  /* 0x000000060707723e */ /* 0x000fe400048070ff */
[----:B------:R-:W-:Y:S02]  /*7460*/  LOP3.LUT R6, R145, 0x5, RZ, 0xfc, !PT ;  /* 0x0000000591067812 */ /* 0x000fe400078efcff */
[C---:B------:R-:W-:Y:S01]  /*7470*/  LEA.HI.X.SX32 R189, R3.reuse, R2, 0x1, P4 ;  /* 0x0000000203bd7211 */ /* 0x040fe200020f0eff */
[----:B------:R-:W-:Y:S01]  /*7480*/  VIADD R3, R3, UR5 ;  /* 0x0000000503037c36 */ /* 0x000fe20008000000 */
[----:B------:R-:W-:Y:S02]  /*7490*/  SHF.R.S32.HI R195, RZ, 0x8, R195 ;  /* 0x00000008ffc37819 */ /* 0x000fe400000114c3 */
[----:B------:R-:W-:-:S02]  /*74a0*/  ISETP.LT.AND P4, PT, R144, UR11, !P0 ;  /* 0x0000000b90007c0c */ /* 0x000fc4000c781270 */
[----:B------:R-:W-:Y:S01]  /*74b0*/  ISETP.LT.AND P6, PT, R6, UR11, !P0 ;  /* 0x0000000b06007c0c */ /* 0x000fe2000c7c1270 */
[----:B------:R-:W-:Y:S01]  /*74c0*/  @P2 STG.E.U8 desc[UR18][R132.64], R195 ;  /* 0x000000c384002986 */ /* 0x000fe2000c101112 */
[----:B------:R-:W-:Y:S02]  /*74d0*/  LOP3.LUT R6, R145, 0x6, RZ, 0xfc, !PT ;  /* 0x0000000691067812 */ /* 0x000fe400078efcff */
[----:B------:R-:W-:Y:S01]  /*74e0*/  PRMT R144, R7, 0x9910, RZ ;  /* 0x0000991007907816 */ /* 0x000fe200000000ff */
[----:B------:R5:W-:Y:S01]  /*74f0*/  @P5 STG.E.U8 desc[UR18][R134.64], R7 ;  /* 0x0000000786005986 */ /* 0x000be2000c101112 */
[----:B------:R-:W-:Y:S02]  /*7500*/  ISETP.LT.AND P3, PT, R194, UR11, !P0 ;  /* 0x0000000bc2007c0c */ /* 0x000fe4000c761270 */
[----:B------:R-:W-:Y:S01]  /*7510*/  ISETP.LT.AND P2, PT, R6, UR11, !P0 ;  /* 0x0000000b06007c0c */ /* 0x000fe2000c741270 */
[----:B------:R-:W-:Y:S01]  /*7520*/  IMAD.MOV.U32 R6, RZ, RZ, R144 ;  /* 0x000000ffff067224 */ /* 0x000fe200078e0090 */
[----:B------:R-:W-:-:S02]  /*7530*/  F2FP.SATFINITE.E4M3.F32.PACK_AB_MERGE_C R9, R9, R8, RZ ;  /* 0x000000080909723e */ /* 0x000fc400048070ff */
[----:B---3--:R-:W-:Y:S02]  /*7540*/  LOP3.LUT R4, R145, 0x8, RZ, 0xfc, !PT ;  /* 0x0000000891047812 */ /* 0x008fe400078efcff */
[----:B------:R-:W-:Y:S02]  /*7550*/  SHF.R.S32.HI R5, RZ, 0x8, R6 ;  /* 0x00000008ff057819 */ /* 0x000fe40000011406 */
[----:B------:R-:W-:Y:S02]  /*7560*/  PRMT R6, R9, 0x9910, RZ ;  /* 0x0000991009067816 */ /* 0x000fe400000000ff */
[----:B------:R-:W-:Y:S01]  /*7570*/  F2FP.SATFINITE.E4M3.F32.PACK_AB_MERGE_C R11, R11, R10, RZ ;  /* 0x0000000a0b0b723e */ /* 0x000fe200048070ff */
[----:B------:R3:W-:Y:S01]  /*7580*/  @P3 STG.E.U8 desc[UR18][R136.64], R5 ;  /* 0x0000000588003986 */ /* 0x0007e2000c101112 */
[----:B------:R-:W-:Y:S01]  /*7590*/  ISETP.LT.AND P3, PT, R4, UR11, !P0 ;  /* 0x0000000b04007c0c */ /* 0x000fe2000c761270 */
[----:B------:R-:W-:Y:S01]  /*75a0*/  IMAD.MOV.U32 R4, RZ, RZ, R6 ;  /* 0x000000ffff047224 */ /* 0x000fe200078e0006 */
[C---:B------:R-:W-:Y:S01]  /*75b0*/  LOP3.LUT R6, R145.reuse, 0x9, RZ, 0xfc, !PT ;  /* 0x0000000991067812 */ /* 0x040fe200078efcff */
[----:B------:R-:W-:Y:S01]  /*75c0*/  @P4 STG.E.U8 desc[UR18][R138.64], R9 ;  /* 0x000000098a004986 */ /* 0x000fe2000c101112 */
[----:B------:R-:W-:-:S02]  /*75d0*/  LOP3.LUT R8, R145, 0x7, RZ, 0xfc, !PT ;  /* 0x0000000791087812 */ /* 0x000fc400078efcff */
[----:B------:R-:W-:Y:S02]  /*75e0*/  ISETP.LT.AND P4, PT, R6, UR11, !P0 ;  /* 0x0000000b06007c0c */ /* 0x000fe4000c781270 */
[----:B-----5:R-:W-:Y:S02]  /*75f0*/  SHF.R.S32.HI R7, RZ, 0x8, R4 ;  /* 0x00000008ff077819 */ /* 0x020fe40000011404 */
[----:B------:R-:W-:Y:S02]  /*7600*/  PRMT R6, R11, 0x9910, RZ ;  /* 0x000099100b067816 */ /* 0x000fe400000000ff */
[----:B------:R-:W-:Y:S01]  /*7610*/  ISETP.LT.AND P5, PT, R8, UR11, !P0 ;  /* 0x0000000b08007c0c */ /* 0x000fe2000c7a1270 */
[----:B------:R5:W-:Y:S01]  /*7620*/  @P6 STG.E.U8 desc[UR18][R142.64], R7 ;  /* 0x000000078e006986 */ /* 0x000be2000c101112 */
[----:B------:R-:W-:Y:S01]  /*7630*/  LOP3.LUT R4, R145, 0xa, RZ, 0xfc, !PT ;  /* 0x0000000a91047812 */ /* 0x000fe200078efcff */
[----:B---3--:R-:W-:Y:S01]  /*7640*/  IMAD.MOV.U32 R5, RZ, RZ, R6 ;  /* 0x000000ffff057224 */ /* 0x008fe200078e0006 */
[----:B------:R-:W-:Y:S01]  /*7650*/  F2FP.SATFINITE.E4M3.F32.PACK_AB_MERGE_C R13, R13, R12, RZ ;  /* 0x0000000c0d0d723e */ /* 0x000fe200048070ff */
[----:B------:R-:W-:Y:S01]  /*7660*/  @P2 STG.E.U8 desc[UR18][R146.64], R11 ;  /* 0x0000000b92002986 */ /* 0x000fe2000c101112 */
[----:B------:R-:W-:-:S02]  /*7670*/  ISETP.LT.AND P6, PT, R4, UR11, !P0 ;  /* 0x0000000b04007c0c */ /* 0x000fc4000c7c1270 */
[----:B------:R-:W-:Y:S02]  /*7680*/  LOP3.LUT R4, R145, 0xb, RZ, 0xfc, !PT ;  /* 0x0000000b91047812 */ /* 0x000fe400078efcff */
[----:B------:R-:W-:Y:S02]  /*7690*/  SHF.R.S32.HI R5, RZ, 0x8, R5 ;  /* 0x00000008ff057819 */ /* 0x000fe40000011405 */
[----:B------:R-:W-:Y:S02]  /*76a0*/  PRMT R6, R13, 0x9910, RZ ;  /* 0x000099100d067816 */ /* 0x000fe400000000ff */
[----:B------:R-:W-:Y:S01]  /*76b0*/  ISETP.LT.AND P2, PT, R4, UR11, !P0 ;  /* 0x0000000b04007c0c */ /* 0x000fe2000c741270 */
[----:B------:R3:W-:Y:S01]  /*76c0*/  @P5 STG.E.U8 desc[UR18][R140.64], R5 ;  /* 0x000000058c005986 */ /* 0x0007e2000c101112 */
[----:B------:R-:W-:Y:S01]  /*76d0*/  LOP3.LUT R4, R145, 0xc, RZ, 0xfc, !PT ;  /* 0x0000000c91047812 */ /* 0x000fe200078efcff */
[----:B-----5:R-:W-:Y:S01]  /*76e0*/  IMAD.MOV.U32 R7, RZ, RZ, R6 ;  /* 0x000000ffff077224 */ /* 0x020fe200078e0006 */
        /* <DEDUP_REMOVED lines=13> */
[C---:B------:R-:W-:Y:S02]  /*77c0*/  LOP3.LUT R4, R145.reuse, 0xf, RZ, 0xfc, !PT ;  /* 0x0000000f91047812 */ /* 0x040fe400078efcff */
[----:B------:R-:W-:Y:S02]  /*77d0*/  SHF.R.S32.HI R5, RZ, 0x8, R5 ;  /* 0x00000008ff057819 */ /* 0x000fe40000011405 */
[----:B------:R-:W-:Y:S02]  /*77e0*/  ISETP.LT.AND P6, PT, R4, UR11, !P0 ;  /* 0x0000000b04007c0c */ /* 0x000fe4000c7c1270 */
[----:B------:R-:W-:Y:S01]  /*77f0*/  LOP3.LUT R4, R145, 0x10, RZ, 0xfc, !PT ;  /* 0x0000001091047812 */ /* 0x000fe200078efcff */
[----:B------:R3:W-:Y:S01]  /*7800*/  @P2 STG.E.U8 desc[UR18][R158.64], R5 ;  /* 0x000000059e002986 */ /* 0x0007e2000c101112 */
[----:B-----5:R-:W-:Y:S02]  /*7810*/  PRMT R7, R17, 0x9910, RZ ;  /* 0x0000991011077816 */ /* 0x020fe400000000ff */
[----:B------:R-:W-:Y:S01]  /*7820*/  ISETP.LT.AND P2, PT, R4, UR11, !P0 ;  /* 0x0000000b04007c0c */ /* 0x000fe2000c741270 */
[----:B------:R-:W-:Y:S01]  /*7830*/  @P5 STG.E.U8 desc[UR18][R156.64], R17 ;  /* 0x000000119c005986 */ /* 0x000fe2000c101112 */
[----:B------:R-:W-:-:S02]  /*7840*/  LOP3.LUT R4, R145, 0x11, RZ, 0xfc, !PT ;  /* 0x0000001191047812 */ /* 0x000fc400078efcff */
[----:B------:R-:W-:Y:S02]  /*7850*/  SHF.R.S32.HI R7, RZ, 0x8, R7 ;  /* 0x00000008ff077819 */ /* 0x000fe40000011407 */
[----:B------:R-:W-:Y:S02]  /*7860*/  ISETP.LT.AND P5, PT, R4, UR11, !P0 ;  /* 0x0000000b04007c0c */ /* 0x000fe4000c7a1270 */
[----:B------:R-:W-:Y:S01]  /*7870*/  LOP3.LUT R4, R145, 0x12, RZ, 0xfc, !PT ;  /* 0x0000001291047812 */ /* 0x000fe200078efcff */
[----:B------:R5:W-:Y:S01]  /*7880*/  @P3 STG.E.U8 desc[UR18][R154.64], R7 ;  /* 0x000000079a003986 */ /* 0x000be2000c101112 */
[----:B------:R-:W-:Y:S02]  /*7890*/  F2FP.SATFINITE.E4M3.F32.PACK_AB_MERGE_C R19, R19, R18, RZ ;  /* 0x000000121313723e */ /* 0x000fe400048070ff */
[----:B0-----:R-:W-:Y:S01]  /*78a0*/  ISETP.LT.AND P3, PT, R4, UR4, !P0 ;  /* 0x0000000404007c0c */ /* 0x001fe2000c761270 */
[----:B------:R-:W0:Y:S01]  /*78b0*/  LDCU UR4, c[0x0][0x39c] ;  /* 0x00007380ff0477ac */ /* 0x000e220008000800 */
[----:B---3--:R-:W-:Y:S01]  /*78c0*/  PRMT R5, R19, 0x9910, RZ ;  /* 0x0000991013057816 */ /* 0x008fe200000000ff */
[----:B------:R-:W-:Y:S01]  /*78d0*/  @P4 STG.E.U8 desc[UR18][R166.64], R19 ;  /* 0x00000013a6004986 */ /* 0x000fe2000c101112 */
[----:B------:R-:W-:-:S02]  /*78e0*/  LOP3.LUT R4, R145, 0x13, RZ, 0xfc, !PT ;  /* 0x0000001391047812 */ /* 0x000fc400078efcff */
[----:B------:R-:W-:Y:S02]  /*78f0*/  SHF.R.S32.HI R5, RZ, 0x8, R5 ;  /* 0x00000008ff057819 */ /* 0x000fe40000011405 */
[----:B-1----:R-:W-:Y:S01]  /*7900*/  ISETP.LT.AND P4, PT, R4, UR6, !P0 ;  /* 0x0000000604007c0c */ /* 0x002fe2000c781270 */
[----:B------:R-:W1:Y:S01]  /*7910*/  LDCU UR6, c[0x0][0x39c] ;  /* 0x00007380ff0677ac */ /* 0x000e620008000800 */
[----:B------:R-:W-:Y:S01]  /*7920*/  LOP3.LUT R4, R145, 0x14, RZ, 0xfc, !PT ;  /* 0x0000001491047812 */ /* 0x000fe200078efcff */
[----:B------:R3:W-:Y:S01]  /*7930*/  @P6 STG.E.U8 desc[UR18][R162.64], R5 ;  /* 0x00000005a2006986 */ /* 0x0007e2000c101112 */
[----:B------:R-:W-:Y:S02]  /*7940*/  F2FP.SATFINITE.E4M3.F32.PACK_AB_MERGE_C R21, R21, R20, RZ ;  /* 0x000000141515723e */ /* 0x000fe400048070ff */
[----:B--2---:R-:W-:Y:S01]  /*7950*/  ISETP.LT.AND P6, PT, R4, UR7, !P0 ;  /* 0x0000000704007c0c */ /* 0x004fe2000c7c1270 */
[----:B------:R-:W2:Y:S01]  /*7960*/  LDCU UR7, c[0x0][0x39c] ;  /* 0x00007380ff0777ac */ /* 0x000ea20008000800 */
[----:B-----5:R-:W-:Y:S01]  /*7970*/  PRMT R7, R21, 0x9910, RZ ;  /* 0x0000991015077816 */ /* 0x020fe200000000ff */
[----:B------:R-:W-:Y:S01]  /*7980*/  @P2 STG.E.U8 desc[UR18][R160.64], R21 ;  /* 0x00000015a0002986 */ /* 0x000fe2000c101112 */
[----:B------:R-:W-:-:S02]  /*7990*/  LOP3.LUT R4, R145, 0x15, RZ, 0xfc, !PT ;  /* 0x0000001591047812 */ /* 0x000fc400078efcff */
[----:B------:R-:W-:Y:S02]  /*79a0*/  SHF.R.S32.HI R7, RZ, 0x8, R7 ;  /* 0x00000008ff077819 */ /* 0x000fe40000011407 */
[----:B0-----:R-:W-:Y:S01]  /*79b0*/  ISETP.LT.AND P2, PT, R4, UR4, !P0 ;  /* 0x0000000404007c0c */ /* 0x001fe2000c741270 */
[----:B------:R-:W0:Y:S01]  /*79c0*/  LDCU UR4, c[0x0][0x39c] ;  /* 0x00007380ff0477ac */ /* 0x000e220008000800 */
[----:B------:R-:W-:Y:S01]  /*79d0*/  LOP3.LUT R4, R145, 0x16, RZ, 0xfc, !PT ;  /* 0x0000001691047812 */ /* 0x000fe200078efcff */
[----:B------:R5:W-:Y:S01]  /*79e0*/  @P5 STG.E.U8 desc[UR18][R170.64], R7 ;  /* 0x00000007aa005986 */ /* 0x000be2000c101112 */
[----:B------:R-:W-:Y:S02]  /*79f0*/  F2FP.SATFINITE.E4M3.F32.PACK_AB_MERGE_C R23, R23, R22, RZ ;  /* 0x000000161717723e */ /* 0x000fe400048070ff */
[----:B-1----:R-:W-:Y:S01]  /*7a00*/  ISETP.LT.AND P5, PT, R4, UR6, !P0 ;  /* 0x0000000604007c0c */ /* 0x002fe2000c7a1270 */
[----:B------:R-:W1:Y:S01]  /*7a10*/  LDCU UR6, c[0x0][0x39c] ;  /* 0x00007380ff0677ac */ /* 0x000e620008000800 */
[----:B------:R-:W-:Y:S01]  /*7a20*/  LOP3.LUT R4, R145, 0x17, RZ, 0xfc, !PT ;  /* 0x0000001791047812 */ /* 0x000fe200078efcff */
[----:B------:R-:W-:Y:S01]  /*7a30*/  @P3 STG.E.U8 desc[UR18][R168.64], R23 ;  /* 0x00000017a8003986 */ /* 0x000fe2000c101112 */
[----:B---3--:R-:W-:-:S02]  /*7a40*/  PRMT R5, R23, 0x9910, RZ ;  /* 0x0000991017057816 */ /* 0x008fc400000000ff */
[----:B--2---:R-:W-:Y:S01]  /*7a50*/  ISETP.LT.AND P3, PT, R4, UR7, !P0 ;  /* 0x0000000704007c0c */ /* 0x004fe2000c761270 */
[----:B------:R-:W2:Y:S01]  /*7a60*/  LDCU UR7, c[0x0][0x39c] ;  /* 0x00007380ff0777ac */ /* 0x000ea20008000800 */
[----:B------:R-:W-:Y:S02]  /*7a70*/  SHF.R.S32.HI R5, RZ, 0x8, R5 ;  /* 0x00000008ff057819 */ /* 0x000fe40000011405 */
[----:B------:R-:W-:Y:S02]  /*7a80*/  LOP3.LUT R4, R145, 0x18, RZ, 0xfc, !PT ;  /* 0x0000001891047812 */ /* 0x000fe400078efcff */
[----:B------:R-:W-:Y:S01]  /*7a90*/  F2FP.SATFINITE.E4M3.F32.PACK_AB_MERGE_C R25, R25, R24, RZ ;  /* 0x000000181919723e */ /* 0x000fe200048070ff */
[----:B------:R3:W-:Y:S01]  /*7aa0*/  @P4 STG.E.U8 desc[UR18][R164.64], R5 ;  /* 0x00000005a4004986 */ /* 0x0007e2000c101112 */
[----:B0-----:R-:W-:Y:S01]  /*7ab0*/  ISETP.LT.AND P4, PT, R4, UR4, !P0 ;  /* 0x0000000404007c0c */ /* 0x001fe2000c781270 */
[----:B------:R-:W0:Y:S01]  /*7ac0*/  LDCU UR4, c[0x0][0x39c] ;  /* 0x00007380ff0477ac */ /* 0x000e220008000800 */
[----:B-----5:R-:W-:Y:S01]  /*7ad0*/  PRMT R7, R25, 0x9910, RZ ;  /* 0x0000991019077816 */ /* 0x020fe200000000ff */
        /* <DEDUP_REMOVED lines=10> */
[----:B---3--:R-:W-:Y:S01]  /*7b80*/  PRMT R5, R27, 0x9910, RZ ;  /* 0x000099101b057816 */ /* 0x008fe200000000ff */
        /* <DEDUP_REMOVED lines=12> */
[----:B-----5:R-:W-:-:S02]  /*7c50*/  PRMT R7, R29, 0x9910, RZ ;  /* 0x000099101d077816 */ /* 0x020fc400000000ff */
        /* <DEDUP_REMOVED lines=14> */
[----:B------:R-:W-:Y:S01]  /*7d40*/  F2FP.SATFINITE.E4M3.F32.PACK_AB_MERGE_C R33, R33, R32, RZ ;  /* 0x000000202121723e */ /* 0x000fe200048070ff */
[----:B------:R3:W-:Y:S01]  /*7d50*/  @P5 STG.E.U8 desc[UR18][R184.64], R5 ;  /* 0x00000005b8005986 */ /* 0x0007e2000c101112 */
[----:B------:R-:W-:Y:S02]  /*7d60*/  LOP3.LUT R4, R145, 0x20, RZ, 0xfc, !PT ;  /* 0x0000002091047812 */ /* 0x000fe400078efcff */
[----:B-----5:R-:W-:Y:S01]  /*7d70*/  PRMT R7, R33, 0x9910, RZ ;  /* 0x0000991021077816 */ /* 0x020fe200000000ff */
[----:B------:R-:W-:Y:S01]  /*7d80*/  @P3 STG.E.U8 desc[UR18][R192.64], R33 ;  /* 0x00000021c0003986 */ /* 0x000fe2000c101112 */
[----:B--2---:R-:W-:Y:S01]  /*7d90*/  ISETP.LT.AND P5, PT, R4, UR7, !P0 ;  /* 0x0000000704007c0c */ /* 0x004fe2000c7a1270 */
[----:B------:R-:W2:Y:S01]  /*7da0*/  LDCU UR7, c[0x0][0x39c] ;  /* 0x00007380ff0777ac */ /* 0x000ea20008000800 */
[----:B------:R-:W-:-:S02]  /*7db0*/  SHF.R.S32.HI R7, RZ, 0x8, R7 ;  /* 0x00000008ff077819 */ /* 0x000fc40000011407 */
[----:B------:R-:W-:Y:S02]  /*7dc0*/  F2FP.SATFINITE.E4M3.F32.PACK_AB_MERGE_C R35, R35, R34, RZ ;  /* 0x000000222323723e */ /* 0x000fe400048070ff */
[C---:B------:R-:W-:Y:S01]  /*7dd0*/  LOP3.LUT R4, R145.reuse, 0x21, RZ, 0xfc, !PT ;  /* 0x0000002191047812 */ /* 0x040fe200078efcff */
[----:B------:R5:W-:Y:S01]  /*7de0*/  @P4 STG.E.U8 desc[UR18][R190.64], R7 ;  /* 0x00000007be004986 */ /* 0x000be2000c101112 */
[----:B---3--:R-:W-:Y:S02]  /*7df0*/  LOP3.LUT R5, R145, 0x22, RZ, 0xfc, !PT ;  /* 0x0000002291057812 */ /* 0x008fe400078efcff */
[----:B0-----:R-:W-:Y:S01]  /*7e00*/  ISETP.LT.AND P3, PT, R4, UR4, !P0 ;  /* 0x0000000404007c0c */ /* 0x001fe2000c761270 */
[----:B------:R-:W-:Y:S01]  /*7e10*/  @P6 STG.E.U8 desc[UR18][R188.64], R35 ;  /* 0x00000023bc006986 */ /* 0x000fe2000c101112 */
[----:B------:R-:W-:Y:S01]  /*7e20*/  PRMT R13, R35, 0x9910, RZ ;  /* 0x00009910230d7816 */ /* 0x000fe200000000ff */
[----:B------:R-:W0:Y:S01]  /*7e30*/  LDCU UR4, c[0x0][0x39c] ;  /* 0x00007380ff0477ac */ /* 0x000e220008000800 */
[----:B------:R-:W-:-:S02]  /*7e40*/  IADD3 R4, P6, PT, R3, R0, RZ ;  /* 0x0000000003047210 */ /* 0x000fc40007fde0ff */
[----:B-1----:R-:W-:Y:S01]  /*7e50*/  ISETP.LT.AND P4, PT, R5, UR6, !P0 ;  /* 0x0000000605007c0c */ /* 0x002fe2000c781270 */
[----:B------:R-:W1:Y:S01]  /*7e60*/  LDCU UR6, c[0x0][0x39c] ;  /* 0x00007380ff0677ac */ /* 0x000e620008000800 */
[C---:B------:R-:W-:Y:S01]  /*7e70*/  LEA.HI.X.SX32 R5, R3.reuse, R2, 0x1, P6 ;  /* 0x0000000203057211 */ /* 0x040fe200030f0eff */
[----:B------:R-:W-:Y:S01]  /*7e80*/  VIADD R3, R3, UR5 ;  /* 0x0000000503037c36 */ /* 0x000fe20008000000 */
[----:B------:R-:W-:Y:S02]  /*7e90*/  SHF.R.S32.HI R13, RZ, 0x8, R13 ;  /* 0x00000008ff0d7819 */ /* 0x000fe4000001140d */
[----:B------:R-:W-:Y:S01]  /*7ea0*/  LOP3.LUT R6, R145, 0x23, RZ, 0xfc, !PT ;  /* 0x0000002391067812 */ /* 0x000fe200078efcff */
[----:B------:R-:W-:Y:S01]  /*7eb0*/  VIADD R11, R3, UR5 ;  /* 0x00000005030b7c36 */ /* 0x000fe20008000000 */
[----:B------:R-:W-:Y:S01]  /*7ec0*/  F2FP.SATFINITE.E4M3.F32.PACK_AB_MERGE_C R37, R37, R36, RZ ;  /* 0x000000242525723e */ /* 0x000fe200048070ff */
[----:B------:R3:W-:Y:S01]  /*7ed0*/  @P2 STG.E.U8 desc[UR18][R4.64], R13 ;  /* 0x0000000d04002986 */ /* 0x0007e2000c101112 */
[----:B--2---:R-:W-:Y:S01]  /*7ee0*/  ISETP.LT.AND P6, PT, R6, UR7, !P0 ;  /* 0x0000000706007c0c */ /* 0x004fe2000c7c1270 */
[----:B------:R-:W2:Y:S01]  /*7ef0*/  LDCU UR7, c[0x0][0x39c] ;  /* 0x00007380ff0777ac */ /* 0x000ea20008000800 */
[----:B------:R-:W-:-:S02]  /*7f00*/  IADD3 R6, P2, PT, R3, R0, RZ ;  /* 0x0000000003067210 */ /* 0x000fc40007f5e0ff */
[----:B------:R-:W-:Y:S02]  /*7f10*/  PRMT R9, R37, 0x9910, RZ ;  /* 0x0000991025097816 */ /* 0x000fe400000000ff */
[----:B-----5:R-:W-:Y:S02]  /*7f20*/  LEA.HI.X.SX32 R7, R3, R2, 0x1, P2 ;  /* 0x0000000203077211 */ /* 0x020fe400010f0eff */
[----:B------:R-:W-:Y:S01]  /*7f30*/  IADD3 R8, P2, PT, R11, R0, RZ ;  /* 0x000000000b087210 */ /* 0x000fe20007f5e0ff */
[----:B------:R-:W-:Y:S01]  /*7f40*/  IMAD.MOV.U32 R3, RZ, RZ, R9 ;  /* 0x000000ffff037224 */ /* 0x000fe200078e0009 */
[----:B------:R-:W-:Y:S01]  /*7f50*/  LOP3.LUT R10, R145, 0x24, RZ, 0xfc, !PT ;  /* 0x00000024910a7812 */ /* 0x000fe200078efcff */
[----:B------:R5:W-:Y:S01]  /*7f60*/  @P5 STG.E.U8 desc[UR18][R6.64], R37 ;  /* 0x0000002506005986 */ /* 0x000be2000c101112 */
[C---:B------:R-:W-:Y:S01]  /*7f70*/  LEA.HI.X.SX32 R9, R11.reuse, R2, 0x1, P2 ;  /* 0x000000020b097211 */ /* 0x040fe200010f0eff */
[----:B------:R-:W-:Y:S01]  /*7f80*/  VIADD R11, R11, UR5 ;  /* 0x000000050b0b7c36 */ /* 0x000fe20008000000 */
[----:B------:R-:W-:-:S02]  /*7f90*/  SHF.R.S32.HI R3, RZ, 0x8, R3 ;  /* 0x00000008ff037819 */ /* 0x000fc40000011403 */
[----:B---3--:R-:W-:Y:S02]  /*7fa0*/  LOP3.LUT R5, R145, 0x25, RZ, 0xfc, !PT ;  /* 0x0000002591057812 */ /* 0x008fe400078efcff */
[----:B------:R-:W-:Y:S01]  /*7fb0*/  IADD3 R4, P5, PT, R11, R0, RZ ;  /* 0x000000000b047210 */ /* 0x000fe20007fbe0ff */
[----:B------:R3:W-:Y:S01]  /*7fc0*/  @P3 STG.E.U8 desc[UR18][R8.64], R3 ;  /* 0x0000000308003986 */ /* 0x0007e2000c101112 */
[----:B------:R-:W-:Y:S02]  /*7fd0*/  F2FP.SATFINITE.E4M3.F32.PACK_AB_MERGE_C R39, R39, R38, RZ ;  /* 0x000000262727723e */ /* 0x000fe400048070ff */
[----:B-1----:R-:W-:Y:S01]  /*7fe0*/  ISETP.LT.AND P3, PT, R5, UR6, !P0 ;  /* 0x0000000605007c0c */ /* 0x002fe2000c761270 */
[----:B------:R-:W1:Y:S01]  /*7ff0*/  LDCU UR6, c[0x0][0x39c] ;  /* 0x00007380ff0677ac */ /* 0x000e620008000800 */
[----:B0-----:R-:W-:Y:S02]  /*8000*/  ISETP.LT.AND P2, PT, R10, UR4, !P0 ;  /* 0x000000040a007c0c */ /* 0x001fe4000c741270 */
[C---:B------:R-:W-:Y:S01]  /*8010*/  LEA.HI.X.SX32 R5, R11.reuse, R2, 0x1, P5 ;  /* 0x000000020b057211 */ /* 0x040fe200028f0eff */
[----:B------:R-:W0:Y:S01]  /*8020*/  LDCU UR4, c[0x0][0x39c] ;  /* 0x00007380ff0477ac */ /* 0x000e220008000800 */
[----:B------:R-:W-:Y:S01]  /*8030*/  VIADD R11, R11, UR5 ;  /* 0x000000050b0b7c36 */ /* 0x000fe20008000000 */
[----:B-----5:R-:W-:-:S02]  /*8040*/  PRMT R7, R39, 0x9910, RZ ;  /* 0x0000991027077816 */ /* 0x020fc400000000ff */
[----:B------:R5:W-:Y:S01]  /*8050*/  @P4 STG.E.U8 desc[UR18][R4.64], R39 ;  /* 0x0000002704004986 */ /* 0x000be2000c101112 */
[C---:B---3--:R-:W-:Y:S01]  /*8060*/  VIADD R3, R11.reuse, UR5 ;  /* 0x000000050b037c36 */ /* 0x048fe20008000000 */
[----:B------:R-:W-:Y:S01]  /*8070*/  IADD3 R6, P4, PT, R11, R0, RZ ;  /* 0x000000000b067210 */ /* 0x000fe20007f9e0ff */
[----:B------:R-:W-:Y:S01]  /*8080*/  IMAD.MOV.U32 R8, RZ, RZ, R7 ;  /* 0x000000ffff087224 */ /* 0x000fe200078e0007 */
[----:B------:R-:W-:Y:S02]  /*8090*/  LOP3.LUT R10, R145, 0x26, RZ, 0xfc, !PT ;  /* 0x00000026910a7812 */ /* 0x000fe400078efcff */
[----:B------:R-:W-:Y:S02]  /*80a0*/  LEA.HI.X.SX32 R7, R11, R2, 0x1, P4 ;  /* 0x000000020b077211 */ /* 0x000fe400020f0eff */
[----:B------:R-:W-:Y:S02]  /*80b0*/  SHF.R.S32.HI R11, RZ, 0x8, R8 ;  /* 0x00000008ff0b7819 */ /* 0x000fe40000011408 */
[----:B------:R-:W-:-:S02]  /*80c0*/  IADD3 R8, P4, PT, R3, R0, RZ ;  /* 0x0000000003087210 */ /* 0x000fc40007f9e0ff */
[----:B--2---:R-:W-:Y:S01]  /*80d0*/  ISETP.LT.AND P5, PT, R10, UR7, !P0 ;  /* 0x000000070a007c0c */ /* 0x004fe2000c7a1270 */
[----:B------:R2:W-:Y:S01]  /*80e0*/  @P6 STG.E.U8 desc[UR18][R6.64], R11 ;  /* 0x0000000b06006986 */ /* 0x0005e2000c101112 */
[----:B------:R-:W-:Y:S01]  /*80f0*/  LOP3.LUT R10, R145, 0x27, RZ, 0xfc, !PT ;  /* 0x00000027910a7812 */ /* 0x000fe200078efcff */
[----:B------:R-:W3:Y:S01]  /*8100*/  LDCU UR7, c[0x0][0x39c] ;  /* 0x00007380ff0777ac */ /* 0x000ee20008000800 */
[----:B------:R-:W-:Y:S02]  /*8110*/  F2FP.SATFINITE.E4M3.F32.PACK_AB_MERGE_C R41, R41, R40, RZ ;  /* 0x000000282929723e */ /* 0x000fe400048070ff */
[C---:B------:R-:W-:Y:S01]  /*8120*/  LEA.HI.X.SX32 R9, R3.reuse, R2, 0x1, P4 ;  /* 0x0000000203097211 */ /* 0x040fe200020f0eff */
[----:B------:R-:W-:Y:S01]  /*8130*/  VIADD R3, R3, UR5 ;  /* 0x0000000503037c36 */ /* 0x000fe20008000000 */
[----:B0-----:R-:W-:Y:S01]  /*8140*/  ISETP.LT.AND P4, PT, R10, UR4, !P0 ;  /* 0x000000040a007c0c */ /* 0x001fe2000c781270 */
[----:B------:R-:W0:Y:S01]  /*8150*/  LDCU UR4, c[0x0][0x39c] ;  /* 0x00007380ff0477ac */ /* 0x000e220008000800 */
[----:B------:R-:W-:Y:S01]  /*8160*/  PRMT R13, R41, 0x9910, RZ ;  /* 0x00009910290d7816 */ /* 0x000fe200000000ff */
[----:B------:R0:W-:Y:S01]  /*8170*/  @P2 STG.E.U8 desc[UR18][R8.64], R41 ;  /* 0x0000002908002986 */ /* 0x0001e2000c101112 */
[----:B-----5:R-:W-:-:S02]  /*8180*/  IADD3 R4, P2, PT, R3, R0, RZ ;  /* 0x0000000003047210 */ /* 0x020fc40007f5e0ff */
[----:B------:R-:W-:Y:S02]  /*8190*/  SHF.R.S32.HI R13, RZ, 0x8, R13 ;  /* 0x00000008ff0d7819 */ /* 0x000fe4000001140d */
[C---:B------:R-:W-:Y:S01]  /*81a0*/  LEA.HI.X.SX32 R5, R3.reuse, R2, 0x1, P2 ;  /* 0x0000000203057211 */ /* 0x040fe200010f0eff */
[----:B------:R-:W-:Y:S01]  /*81b0*/  VIADD R3, R3, UR5 ;  /* 0x0000000503037c36 */ /* 0x000fe20008000000 */
[----:B------:R-:W-:Y:S02]  /*81c0*/  LOP3.LUT R10, R145, 0x28, RZ, 0xfc, !PT ;  /* 0x00000028910a7812 */ /* 0x000fe400078efcff */
[----:B------:R-:W-:Y:S01]  /*81d0*/  F2FP.SATFINITE.E4M3.F32.PACK_AB_MERGE_C R43, R43, R42, RZ ;  /* 0x0000002a2b2b723e */ /* 0x000fe200048070ff */
[----:B------:R5:W-:Y:S01]  /*81e0*/  @P3 STG.E.U8 desc[UR18][R4.64], R13 ;  /* 0x0000000d04003986 */ /* 0x000be2000c101112 */
[----:B-1----:R-:W-:Y:S01]  /*81f0*/  ISETP.LT.AND P2, PT, R10, UR6, !P0 ;  /* 0x000000060a007c0c */ /* 0x002fe2000c741270 */
[----:B------:R-:W1:Y:S01]  /*8200*/  LDCU UR6, c[0x0][0x39c] ;  /* 0x00007380ff0677ac */ /* 0x000e620008000800 */
[C---:B--2---:R-:W-:Y:S01]  /*8210*/  IADD3 R6, P3, PT, R3.reuse, R0, RZ ;  /* 0x0000000003067210 */ /* 0x044fe20007f7e0ff */
[----:B------:R-:W-:Y:S01]  /*8220*/  VIADD R11, R3, UR5 ;  /* 0x00000005030b7c36 */ /* 0x000fe20008000000 */
[----:B------:R-:W-:-:S02]  /*8230*/  PRMT R10, R43, 0x9910, RZ ;  /* 0x000099102b0a7816 */ /* 0x000fc400000000ff */
[----:B0-----:R-:W-:Y:S02]  /*8240*/  LOP3.LUT R8, R145, 0x29, RZ, 0xfc, !PT ;  /* 0x0000002991087812 */ /* 0x001fe400078efcff */
[----:B------:R-:W-:Y:S01]  /*8250*/  LEA.HI.X.SX32 R7, R3, R2, 0x1, P3 ;  /* 0x0000000203077211 */ /* 0x000fe200018f0eff */
[----:B------:R-:W-:Y:S01]  /*8260*/  IMAD.MOV.U32 R3, RZ, RZ, R10 ;  /* 0x000000ffff037224 */ /* 0x000fe200078e000a */
[----:B------:R-:W-:Y:S01]  /*8270*/  ISETP.LT.AND P3, PT, R8, UR4, !P0 ;  /* 0x0000000408007c0c */ /* 0x000fe2000c761270 */
[----:B------:R-:W0:Y:S01]  /*8280*/  LDCU UR4, c[0x0][0x39c] ;  /* 0x00007380ff0477ac */ /* 0x000e220008000800 */
[----:B------:R-:W-:Y:S01]  /*8290*/  LOP3.LUT R9, R145, 0x2a, RZ, 0xfc, !PT ;  /* 0x0000002a91097812 */ /* 0x000fe200078efcff */
[----:B------:R2:W-:Y:S01]  /*82a0*/  @P5 STG.E.U8 desc[UR18][R6.64], R43 ;  /* 0x0000002b06005986 */ /* 0x0005e2000c101112 */
[----:B------:R-:W-:Y:S02]  /*82b0*/  IADD3 R8, P6, PT, R11, R0, RZ ;  /* 0x000000000b087210 */ /* 0x000fe40007fde0ff */
[----:B---3--:R-:W-:Y:S01]  /*82c0*/  ISETP.LT.AND P5, PT, R9, UR7, !P0 ;  /* 0x0000000709007c0c */ /* 0x008fe2000c7a1270 */
[----:B------:R-:W3:Y:S01]  /*82d0*/  LDCU UR7, c[0x0][0x39c] ;  /* 0x00007380ff0777ac */ /* 0x000ee20008000800 */
[C---:B------:R-:W-:Y:S01]  /*82e0*/  LEA.HI.X.SX32 R9, R11.reuse, R2, 0x1, P6 ;  /* 0x000000020b097211 */ /* 0x040fe200030f0eff */
[----:B------:R-:W-:Y:S01]  /*82f0*/  VIADD R11, R11, UR5 ;  /* 0x000000050b0b7c36 */ /* 0x000fe20008000000 */
[----:B------:R-:W-:-:S02]  /*8300*/  SHF.R.S32.HI R3, RZ, 0x8, R3 ;  /* 0x00000008ff037819 */ /* 0x000fc40000011403 */
[----:B-----5:R-:W-:Y:S02]  /*8310*/  LOP3.LUT R5, R145, 0x2b, RZ, 0xfc, !PT ;  /* 0x0000002b91057812 */ /* 0x020fe400078efcff */
[----:B------:R-:W-:Y:S01]  /*8320*/  F2FP.SATFINITE.E4M3.F32.PACK_AB_MERGE_C R45, R45, R44, RZ ;  /* 0x0000002c2d2d723e */ /* 0x000fe200048070ff */
[----:B------:R5:W-:Y:S01]  /*8330*/  @P4 STG.E.U8 desc[UR18][R8.64], R3 ;  /* 0x0000000308004986 */ /* 0x000be2000c101112 */
[----:B------:R-:W-:Y:S02]  /*8340*/  IADD3 R4, P4, PT, R11, R0, RZ ;  /* 0x000000000b047210 */ /* 0x000fe40007f9e0ff */
[----:B-1----:R-:W-:Y:S01]  /*8350*/  ISETP.LT.AND P6, PT, R5, UR6, !P0 ;  /* 0x0000000605007c0c */ /* 0x002fe2000c7c1270 */
[----:B------:R-:W1:Y:S01]  /*8360*/  LDCU UR6, c[0x0][0x39c] ;  /* 0x00007380ff0677ac */ /* 0x000e620008000800 */
[C---:B------:R-:W-:Y:S01]  /*8370*/  LEA.HI.X.SX32 R5, R11.reuse, R2, 0x1, P4 ;  /* 0x000000020b057211 */ /* 0x040fe200020f0eff */
[----:B------:R-:W-:Y:S01]  /*8380*/  VIADD R11, R11, UR5 ;  /* 0x000000050b0b7c36 */ /* 0x000fe20008000000 */
[----:B------:R-:W-:-:S02]  /*8390*/  PRMT R10, R45, 0x9910, RZ ;  /* 0x000099102d0a7816 */ /* 0x000fc400000000ff */
[----:B--2---:R-:W-:Y:S01]  /*83a0*/  LOP3.LUT R7, R145, 0x2c, RZ, 0xfc, !PT ;  /* 0x0000002c91077812 */ /* 0x004fe200078efcff */
[----:B------:R2:W-:Y:S01]  /*83b0*/  @P2 STG.E.U8 desc[UR18][R4.64], R45 ;  /* 0x0000002d04002986 */ /* 0x0005e2000c101112 */
[----:B------:R-:W-:Y:S01]  /*83c0*/  IADD3 R6, P2, PT, R11, R0, RZ ;  /* 0x000000000b067210 */ /* 0x000fe20007f5e0ff */
[----:B-----5:R-:W-:Y:S01]  /*83d0*/  IMAD.MOV.U32 R8, RZ, RZ, R10 ;  /* 0x000000ffff087224 */ /* 0x020fe200078e000a */
[----:B0-----:R-:W-:Y:S01]  /*83e0*/  ISETP.LT.AND P4, PT, R7, UR4, !P0 ;  /* 0x0000000407007c0c */ /* 0x001fe2000c781270 */
[C---:B------:R-:W-:Y:S01]  /*83f0*/  VIADD R3, R11.reuse, UR5 ;  /* 0x000000050b037c36 */ /* 0x040fe20008000000 */
[----:B------:R-:W-:Y:S01]  /*8400*/  LEA.HI.X.SX32 R7, R11, R2, 0x1, P2 ;  /* 0x000000020b077211 */ /* 0x000fe200010f0eff */
[----:B------:R-:W0:Y:S01]  /*8410*/  LDCU UR4, c[0x0][0x39c] ;  /* 0x00007380ff0477ac */ /* 0x000e220008000800 */
[----:B------:R-:W-:Y:S02]  /*8420*/  SHF.R.S32.HI R11, RZ, 0x8, R8 ;  /* 0x00000008ff0b7819 */ /* 0x000fe40000011408 */
[----:B------:R-:W-:-:S02]  /*8430*/  LOP3.LUT R9, R145, 0x2d, RZ, 0xfc, !PT ;  /* 0x0000002d91097812 */ /* 0x000fc400078efcff */
[----:B------:R-:W-:Y:S01]  /*8440*/  IADD3 R8, P2, PT, R3, R0, RZ ;  /* 0x0000000003087210 */ /* 0x000fe20007f5e0ff */
[----:B------:R5:W-:Y:S01]  /*8450*/  @P3 STG.E.U8 desc[UR18][R6.64], R11 ;  /* 0x0000000b06003986 */ /* 0x000be2000c101112 */
[----:B---3--:R-:W-:Y:S01]  /*8460*/  ISETP.LT.AND P3, PT, R9, UR7, !P0 ;  /* 0x0000000709007c0c */ /* 0x008fe2000c761270 */
[----:B------:R-:W3:Y:S01]  /*8470*/  LDCU UR7, c[0x0][0x39c] ;  /* 0x00007380ff0777ac */ /* 0x000ee20008000800 */
[C---:B------:R-:W-:Y:S01]  /*8480*/  LEA.HI.X.SX32 R9, R3.reuse, R2, 0x1, P2 ;  /* 0x0000000203097211 */ /* 0x040fe200010f0eff */
[----:B------:R-:W-:Y:S01]  /*8490*/  VIADD R3, R3, UR5 ;  /* 0x0000000503037c36 */ /* 0x000fe20008000000 */
[----:B------:R-:W-:Y:S02]  /*84a0*/  F2FP.SATFINITE.E4M3.F32.PACK_AB_MERGE_C R47, R47, R46, RZ ;  /* 0x0000002e2f2f723e */ /* 0x000fe400048070ff */
[----:B------:R-:W-:Y:S02]  /*84b0*/  LOP3.LUT R10, R145, 0x2e, RZ, 0xfc, !PT ;  /* 0x0000002e910a7812 */ /* 0x000fe400078efcff */
[----:B------:R-:W-:Y:S01]  /*84c0*/  PRMT R13, R47, 0x9910, RZ ;  /* 0x000099102f0d7816 */ /* 0x000fe200000000ff */
[----:B------:R0:W-:Y:S01]  /*84d0*/  @P5 STG.E.U8 desc[UR18][R8.64], R47 ;  /* 0x0000002f08005986 */ /* 0x0001e2000c101112 */
[C---:B--2---:R-:W-:Y:S01]  /*84e0*/  IADD3 R4, P5, PT, R3.reuse, R0, RZ ;  /* 0x0000000003047210 */ /* 0x044fe20007fbe0ff */
[----:B-----5:R-:W-:Y:S01]  /*84f0*/  VIADD R11, R3, UR5 ;  /* 0x00000005030b7c36 */ /* 0x020fe20008000000 */
[----:B------:R-:W-:-:S02]  /*8500*/  SHF.R.S32.HI R13, RZ, 0x8, R13 ;  /* 0x00000008ff0d7819 */ /* 0x000fc4000001140d */
[----:B------:R-:W-:Y:S02]  /*8510*/  LEA.HI.X.SX32 R5, R3, R2, 0x1, P5 ;  /* 0x0000000203057211 */ /* 0x000fe400028f0eff */
[----:B------:R-:W-:Y:S02]  /*8520*/  IADD3 R6, P5, PT, R11, R0, RZ ;  /* 0x000000000b067210 */ /* 0x000fe40007fbe0ff */
[----:B------:R-:W-:Y:S01]  /*8530*/  LOP3.LUT R3, R145, 0x2f, RZ, 0xfc, !PT ;  /* 0x0000002f91037812 */ /* 0x000fe200078efcff */
[----:B------:R2:W-:Y:S01]  /*8540*/  @P6 STG.E.U8 desc[UR18][R4.64], R13 ;  /* 0x0000000d04006986 */ /* 0x0005e2000c101112 */
[----:B------:R-:W-:Y:S02]  /*8550*/  F2FP.SATFINITE.E4M3.F32.PACK_AB_MERGE_C R49, R49, R48, RZ ;  /* 0x000000303131723e */ /* 0x000fe400048070ff */
[C---:B------:R-:W-:Y:S01]  /*8560*/  LEA.HI.X.SX32 R7, R11.reuse, R2, 0x1, P5 ;  /* 0x000000020b077211 */ /* 0x040fe200028f0eff */
[----:B------:R-:W-:Y:S01]  /*8570*/  VIADD R11, R11, UR5 ;  /* 0x000000050b0b7c36 */ /* 0x000fe20008000000 */
[----:B0-----:R-:W-:Y:S01]  /*8580*/  ISETP.LT.AND P6, PT, R3, UR4, !P0 ;  /* 0x0000000403007c0c */ /* 0x001fe2000c7c1270 */
[----:B------:R-:W0:Y:S01]  /*8590*/  LDCU UR4, c[0x0][0x39c] ;  /* 0x00007380ff0477ac */ /* 0x000e220008000800 */
[----:B-1----:R-:W-:Y:S01]  /*85a0*/  ISETP.LT.AND P2, PT, R10, UR6, !P0 ;  /* 0x000000060a007c0c */ /* 0x002fe2000c741270 */
[----:B------:R1:W-:Y:S01]  /*85b0*/  @P4 STG.E.U8 desc[UR18][R6.64], R49 ;  /* 0x0000003106004986 */ /* 0x0003e2000c101112 */
[----:B------:R-:W-:Y:S01]  /*85c0*/  IADD3 R8, P4, PT, R11, R0, RZ ;  /* 0x000000000b087210 */ /* 0x000fe20007f9e0ff */
[----:B------:R-:W5:Y:S01]  /*85d0*/  LDCU UR6, c[0x0][0x39c] ;  /* 0x00007380ff0677ac */ /* 0x000f620008000800 */
[----:B------:R-:W-:Y:S01]  /*85e0*/  PRMT R10, R49, 0x9910, RZ ;  /* 0x00009910310a7816 */ /* 0x000fe200000000ff */
[C---:B------:R-:W-:Y:S01]  /*85f0*/  VIADD R3, R11.reuse, UR5 ;  /* 0x000000050b037c36 */ /* 0x040fe20008000000 */
[----:B------:R-:W-:-:S02]  /*8600*/  LEA.HI.X.SX32 R9, R11, R2, 0x1, P4 ;  /* 0x000000020b097211 */ /* 0x000fc400020f0eff */
[----:B------:R-:W-:Y:S02]  /*8610*/  SHF.R.S32.HI R11, RZ, 0x8, R10 ;  /* 0x00000008ff0b7819 */ /* 0x000fe4000001140a */
[----:B--2---:R-:W-:Y:S02]  /*8620*/  LOP3.LUT R5, R145, 0x31, RZ, 0xfc, !PT ;  /* 0x0000003191057812 */ /* 0x004fe400078efcff */
[----:B------:R-:W-:Y:S01]  /*8630*/  IADD3 R4, P5, PT, R3, R0, RZ ;  /* 0x0000000003047210 */ /* 0x000fe20007fbe0ff */
[----:B------:R2:W-:Y:S01]  /*8640*/  @P3 STG.E.U8 desc[UR18][R8.64], R11 ;  /* 0x0000000b08003986 */ /* 0x0005e2000c101112 */
[----:B-1----:R-:W-:Y:S02]  /*8650*/  LOP3.LUT R6, R145, 0x32, RZ, 0xfc, !PT ;  /* 0x0000003291067812 */ /* 0x002fe400078efcff */
[----:B---3--:R-:W-:Y:S01]  /*8660*/  ISETP.LT.AND P3, PT, R5, UR7, !P0 ;  /* 0x0000000705007c0c */ /* 0x008fe2000c761270 */
[----:B------:R-:W1:Y:S01]  /*8670*/  LDCU UR7, c[0x0][0x39c] ;  /* 0x00007380ff0777ac */ /* 0x000e620008000800 */
[C---:B------:R-:W-:Y:S01]  /*8680*/  LEA.HI.X.SX32 R5, R3.reuse, R2, 0x1, P5 ;  /* 0x0000000203057211 */ /* 0x040fe200028f0eff */
[----:B------:R-:W-:Y:S01]  /*8690*/  VIADD R3, R3, UR5 ;  /* 0x0000000503037c36 */ /* 0x000fe20008000000 */
[----:B------:R-:W-:-:S02]  /*86a0*/  F2FP.SATFINITE.E4M3.F32.PACK_AB_MERGE_C R51, R51, R50, RZ ;  /* 0x000000323333723e */ /* 0x000fc400048070ff */
[----:B------:R-:W-:Y:S02]  /*86b0*/  LOP3.LUT R12, R145, 0x30, RZ, 0xfc, !PT ;  /* 0x00000030910c7812 */ /* 0x000fe400078efcff */
[----:B0-----:R-:W-:Y:S01]  /*86c0*/  ISETP.LT.AND P5, PT, R6, UR4, !P0 ;  /* 0x0000000406007c0c */ /* 0x001fe2000c7a1270 */
[----:B------:R-:W0:Y:S01]  /*86d0*/  LDCU UR4, c[0x0][0x39c] ;  /* 0x00007380ff0477ac */ /* 0x000e220008000800 */
[----:B------:R-:W-:Y:S01]  /*86e0*/  PRMT R7, R51, 0x9910, RZ ;  /* 0x0000991033077816 */ /* 0x000fe200000000ff */
[----:B------:R3:W-:Y:S01]  /*86f0*/  @P2 STG.E.U8 desc[UR18][R4.64], R51 ;  /* 0x0000003304002986 */ /* 0x0007e2000c101112 */
[----:B-----5:R-:W-:Y:S01]  /*8700*/  ISETP.LT.AND P4, PT, R12, UR6, !P0 ;  /* 0x000000060c007c0c */ /* 0x020fe2000c781270 */
[----:B------:R-:W5:Y:S01]  /*8710*/  LDCU UR6, c[0x0][0x39c] ;  /* 0x00007380ff0677ac */ /* 0x000f620008000800 */
[C---:B------:R-:W-:Y:S01]  /*8720*/  IADD3 R6, P2, PT, R3.reuse, R0, RZ ;  /* 0x0000000003067210 */ /* 0x040fe20007f5e0ff */
[----:B--2---:R-:W-:Y:S01]  /*8730*/  VIADD R11, R3, UR5 ;  /* 0x00000005030b7c36 */ /* 0x004fe20008000000 */
[----:B------:R-:W-:Y:S01]  /*8740*/  F2FP.SATFINITE.E4M3.F32.PACK_AB_MERGE_C R53, R53, R52, RZ ;  /* 0x000000343535723e */ /* 0x000fe200048070ff */
[----:B------:R-:W-:Y:S01]  /*8750*/  IMAD.MOV.U32 R9, RZ, RZ, R7 ;  /* 0x000000ffff097224 */ /* 0x000fe200078e0007 */
[----:B------:R-:W-:-:S02]  /*8760*/  LEA.HI.X.SX32 R7, R3, R2, 0x1, P2 ;  /* 0x0000000203077211 */ /* 0x000fc400010f0eff */
[C---:B------:R-:W-:Y:S02]  /*8770*/  IADD3 R8, P2, PT, R11.reuse, R0, RZ ;  /* 0x000000000b087210 */ /* 0x040fe40007f5e0ff */
[----:B------:R-:W-:Y:S02]  /*8780*/  SHF.R.S32.HI R3, RZ, 0x8, R9 ;  /* 0x00000008ff037819 */ /* 0x000fe40000011409 */
[C---:B------:R-:W-:Y:S01]  /*8790*/  LEA.HI.X.SX32 R9, R11.reuse, R2, 0x1, P2 ;  /* 0x000000020b097211 */ /* 0x040fe200010f0eff */
[----:B------:R-:W-:Y:S01]  /*87a0*/  VIADD R11, R11, UR5 ;  /* 0x000000050b0b7c36 */ /* 0x000fe20008000000 */
[C---:B---3--:R-:W-:Y:S01]  /*87b0*/  LOP3.LUT R4, R145.reuse, 0x33, RZ, 0xfc, !PT ;  /* 0x0000003391047812 */ /* 0x048fe200078efcff */
[----:B------:R2:W-:Y:S01]  /*87c0*/  @P6 STG.E.U8 desc[UR18][R6.64], R3 ;  /* 0x0000000306006986 */ /* 0x0005e2000c101112 */
[----:B------:R-:W-:Y:S02]  /*87d0*/  LOP3.LUT R5, R145, 0x34, RZ, 0xfc, !PT ;  /* 0x0000003491057812 */ /* 0x000fe400078efcff */
[----:B0-----:R-:W-:Y:S01]  /*87e0*/  ISETP.LT.AND P2, PT, R4, UR4, !P0 ;  /* 0x0000000404007c0c */ /* 0x001fe2000c741270 */
[----:B------:R0:W-:Y:S01]  /*87f0*/  @P4 STG.E.U8 desc[UR18][R8.64], R53 ;  /* 0x0000003508004986 */ /* 0x0001e2000c101112 */
[----:B------:R-:W-:Y:S01]  /*8800*/  PRMT R13, R53, 0x9910, RZ ;  /* 0x00009910350d7816 */ /* 0x000fe200000000ff */
[----:B------:R-:W3:Y:S01]  /*8810*/  LDCU UR4, c[0x0][0x39c] ;  /* 0x00007380ff0477ac */ /* 0x000ee20008000800 */
[----:B------:R-:W-:-:S02]  /*8820*/  IADD3 R4, P6, PT, R11, R0, RZ ;  /* 0x000000000b047210 */ /* 0x000fc40007fde0ff */
[----:B-----5:R-:W-:Y:S01]  /*8830*/  ISETP.LT.AND P4, PT, R5, UR6, !P0 ;  /* 0x0000000605007c0c */ /* 0x020fe2000c781270 */
[----:B------:R-:W5:Y:S01]  /*8840*/  LDCU UR6, c[0x0][0x39c] ;  /* 0x00007380ff0677ac */ /* 0x000f620008000800 */
[C---:B------:R-:W-:Y:S01]  /*8850*/  LEA.HI.X.SX32 R5, R11.reuse, R2, 0x1, P6 ;  /* 0x000000020b057211 */ /* 0x040fe200030f0eff */
[----:B------:R-:W-:Y:S01]  /*8860*/  VIADD R11, R11, UR5 ;  /* 0x000000050b0b7c36 */ /* 0x000fe20008000000 */
[----:B------:R-:W-:Y:S02]  /*8870*/  SHF.R.S32.HI R13, RZ, 0x8, R13 ;  /* 0x00000008ff0d7819 */ /* 0x000fe4000001140d */
[----:B------:R-:W-:Y:S01]  /*8880*/  F2FP.SATFINITE.E4M3.F32.PACK_AB_MERGE_C R55, R55, R54, RZ ;  /* 0x000000363737723e */ /* 0x000fe200048070ff */
[----:B--2---:R-:W-:Y:S01]  /*8890*/  VIADD R3, R11, UR5 ;  /* 0x000000050b037c36 */ /* 0x004fe20008000000 */
[----:B------:R-:W-:Y:S01]  /*88a0*/  LOP3.LUT R10, R145, 0x35, RZ, 0xfc, !PT ;  /* 0x00000035910a7812 */ /* 0x000fe200078efcff */
[----:B------:R2:W-:Y:S01]  /*88b0*/  @P3 STG.E.U8 desc[UR18][R4.64], R13 ;  /* 0x0000000d04003986 */ /* 0x0005e2000c101112 */
[----:B------:R-:W-:-:S02]  /*88c0*/  IADD3 R6, P3, PT, R11, R0, RZ ;  /* 0x000000000b067210 */ /* 0x000fc40007f7e0ff */
[----:B0-----:R-:W-:Y:S02]  /*88d0*/  PRMT R9, R55, 0x9910, RZ ;  /* 0x0000991037097816 */ /* 0x001fe400000000ff */
[----:B------:R-:W-:Y:S02]  /*88e0*/  LEA.HI.X.SX32 R7, R11, R2, 0x1, P3 ;  /* 0x000000020b077211 */ /* 0x000fe400018f0eff */
[C---:B------:R-:W-:Y:S01]  /*88f0*/  IADD3 R8, P3, PT, R3.reuse, R0, RZ ;  /* 0x0000000003087210 */ /* 0x040fe20007f7e0ff */
[----:B------:R-:W-:Y:S01]  /*8900*/  IMAD.MOV.U32 R11, RZ, RZ, R9 ;  /* 0x000000ffff0b7224 */ /* 0x000fe200078e0009 */
[----:B-1----:R-:W-:Y:S01]  /*8910*/  ISETP.LT.AND P6, PT, R10, UR7, !P0 ;  /* 0x000000070a007c0c */ /* 0x002fe2000c7c1270 */
[----:B------:R0:W-:Y:S01]  /*8920*/  @P5 STG.E.U8 desc[UR18][R6.64], R55 ;  /* 0x0000003706005986 */ /* 0x0001e2000c101112 */
[C---:B------:R-:W-:Y:S01]  /*8930*/  LEA.HI.X.SX32 R9, R3.reuse, R2, 0x1, P3 ;  /* 0x0000000203097211 */ /* 0x040fe200018f0eff */
[----:B------:R-:W-:Y:S01]  /*8940*/  VIADD R3, R3, UR5 ;  /* 0x0000000503037c36 */ /* 0x000fe20008000000 */
[----:B------:R-:W-:Y:S01]  /*8950*/  SHF.R.S32.HI R11, RZ, 0x8, R11 ;  /* 0x00000008ff0b7819 */ /* 0x000fe2000001140b */
[----:B------:R-:W1:Y:S01]  /*8960*/  LDCU UR7, c[0x0][0x39c] ;  /* 0x00007380ff0777ac */ /* 0x000e620008000800 */
[----:B--2---:R-:W-:-:S02]  /*8970*/  LOP3.LUT R5, R145, 0x37, RZ, 0xfc, !PT ;  /* 0x0000003791057812 */ /* 0x004fc400078efcff */
[----:B------:R-:W-:Y:S01]  /*8980*/  LOP3.LUT R10, R145, 0x36, RZ, 0xfc, !PT ;  /* 0x00000036910a7812 */ /* 0x000fe200078efcff */
[----:B------:R2:W-:Y:S01]  /*8990*/  @P2 STG.E.U8 desc[UR18][R8.64], R11 ;  /* 0x0000000b08002986 */ /* 0x0005e2000c101112 */
[----:B------:R-:W-:Y:S02]  /*89a0*/  IADD3 R4, P5, PT, R3, R0, RZ ;  /* 0x0000000003047210 */ /* 0x000fe40007fbe0ff */
[----:B------:R-:W-:Y:S02]  /*89b0*/  F2FP.SATFINITE.E4M3.F32.PACK_AB_MERGE_C R57, R57, R56, RZ ;  /* 0x000000383939723e */ /* 0x000fe400048070ff */
[----:B-----5:R-:W-:Y:S01]  /*89c0*/  ISETP.LT.AND P2, PT, R5, UR6, !P0 ;  /* 0x0000000605007c0c */ /* 0x020fe2000c741270 */
[----:B------:R-:W5:Y:S01]  /*89d0*/  LDCU UR6, c[0x0][0x39c] ;  /* 0x00007380ff0677ac */ /* 0x000f620008000800 */
[----:B---3--:R-:W-:Y:S02]  /*89e0*/  ISETP.LT.AND P3, PT, R10, UR4, !P0 ;  /* 0x000000040a007c0c */ /* 0x008fe4000c761270 */
[C---:B------:R-:W-:Y:S01]  /*89f0*/  LEA.HI.X.SX32 R5, R3.reuse, R2, 0x1, P5 ;  /* 0x0000000203057211 */ /* 0x040fe200028f0eff */
[----:B------:R-:W3:Y:S01]  /*8a00*/  LDCU UR4, c[0x0][0x39c] ;  /* 0x00007380ff0477ac */ /* 0x000ee20008000800 */
[----:B------:R-:W-:Y:S01]  /*8a10*/  VIADD R3, R3, UR5 ;  /* 0x0000000503037c36 */ /* 0x000fe20008000000 */
[----:B0-----:R-:W-:-:S02]  /*8a20*/  PRMT R7, R57, 0x9910, RZ ;  /* 0x0000991039077816 */ /* 0x001fc400000000ff */
[----:B------:R0:W-:Y:S01]  /*8a30*/  @P4 STG.E.U8 desc[UR18][R4.64], R57 ;  /* 0x0000003904004986 */ /* 0x0001e2000c101112 */
[C---:B--2---:R-:W-:Y:S01]  /*8a40*/  VIADD R11, R3.reuse, UR5 ;  /* 0x00000005030b7c36 */ /* 0x044fe20008000000 */
[----:B------:R-:W-:Y:S01]  /*8a50*/  IADD3 R6, P4, PT, R3, R0, RZ ;  /* 0x0000000003067210 */ /* 0x000fe20007f9e0ff */
[----:B------:R-:W-:Y:S01]  /*8a60*/  IMAD.MOV.U32 R8, RZ, RZ, R7 ;  /* 0x000000ffff087224 */ /* 0x000fe200078e0007 */
[----:B------:R-:W-:Y:S02]  /*8a70*/  LOP3.LUT R10, R145, 0x38, RZ, 0xfc, !PT ;  /* 0x00000038910a7812 */ /* 0x000fe400078efcff */
[----:B------:R-:W-:Y:S02]  /*8a80*/  LEA.HI.X.SX32 R7, R3, R2, 0x1, P4 ;  /* 0x0000000203077211 */ /* 0x000fe400020f0eff */
[----:B------:R-:W-:Y:S02]  /*8a90*/  SHF.R.S32.HI R3, RZ, 0x8, R8 ;  /* 0x00000008ff037819 */ /* 0x000fe40000011408 */
[----:B------:R-:W-:-:S02]  /*8aa0*/  IADD3 R8, P4, PT, R11, R0, RZ ;  /* 0x000000000b087210 */ /* 0x000fc40007f9e0ff */
[----:B-1----:R-:W-:Y:S01]  /*8ab0*/  ISETP.LT.AND P5, PT, R10, UR7, !P0 ;  /* 0x000000070a007c0c */ /* 0x002fe2000c7a1270 */
[----:B------:R1:W-:Y:S01]  /*8ac0*/  @P6 STG.E.U8 desc[UR18][R6.64], R3 ;  /* 0x0000000306006986 */ /* 0x0003e2000c101112 */
[----:B------:R-:W-:Y:S01]  /*8ad0*/  LOP3.LUT R10, R145, 0x39, RZ, 0xfc, !PT ;  /* 0x00000039910a7812 */ /* 0x000fe200078efcff */
[----:B------:R-:W2:Y:S01]  /*8ae0*/  LDCU UR7, c[0x0][0x39c] ;  /* 0x00007380ff0777ac */ /* 0x000ea20008000800 */
[----:B------:R-:W-:Y:S02]  /*8af0*/  F2FP.SATFINITE.E4M3.F32.PACK_AB_MERGE_C R59, R59, R58, RZ ;  /* 0x0000003a3b3b723e */ /* 0x000fe400048070ff */
[C---:B------:R-:W-:Y:S01]  /*8b00*/  LEA.HI.X.SX32 R9, R11.reuse, R2, 0x1, P4 ;  /* 0x000000020b097211 */ /* 0x040fe200020f0eff */
[----:B------:R-:W-:Y:S01]  /*8b10*/  VIADD R11, R11, UR5 ;  /* 0x000000050b0b7c36 */ /* 0x000fe20008000000 */
[----:B---3--:R-:W-:Y:S01]  /*8b20*/  ISETP.LT.AND P4, PT, R10, UR4, !P0 ;  /* 0x000000040a007c0c */ /* 0x008fe2000c781270 */
[----:B------:R-:W3:Y:S01]  /*8b30*/  LDCU UR4, c[0x0][0x39c] ;  /* 0x00007380ff0477ac */ /* 0x000ee20008000800 */
[----:B------:R-:W-:Y:S01]  /*8b40*/  PRMT R13, R59, 0x9910, RZ ;  /* 0x000099103b0d7816 */ /* 0x000fe200000000ff */
[----:B------:R1:W-:Y:S01]  /*8b50*/  @P3 STG.E.U8 desc[UR18][R8.64], R59 ;  /* 0x0000003b08003986 */ /* 0x0003e2000c101112 */
[----:B0-----:R-:W-:-:S02]  /*8b60*/  IADD3 R4, P3, PT, R11, R0, RZ ;  /* 0x000000000b047210 */ /* 0x001fc40007f7e0ff */
[----:B------:R-:W-:Y:S02]  /*8b70*/  SHF.R.S32.HI R13, RZ, 0x8, R13 ;  /* 0x00000008ff0d7819 */ /* 0x000fe4000001140d */
[C---:B------:R-:W-:Y:S01]  /*8b80*/  LEA.HI.X.SX32 R5, R11.reuse, R2, 0x1, P3 ;  /* 0x000000020b057211 */ /* 0x040fe200018f0eff */
[----:B------:R-:W-:Y:S01]  /*8b90*/  VIADD R11, R11, UR5 ;  /* 0x000000050b0b7c36 */ /* 0x000fe20008000000 */
[----:B------:R-:W-:Y:S02]  /*8ba0*/  LOP3.LUT R10, R145, 0x3a, RZ, 0xfc, !PT ;  /* 0x0000003a910a7812 */ /* 0x000fe400078efcff */
[----:B------:R-:W-:Y:S01]  /*8bb0*/  F2FP.SATFINITE.E4M3.F32.PACK_AB_MERGE_C R61, R61, R60, RZ ;  /* 0x0000003c3d3d723e */ /* 0x000fe200048070ff */
[----:B------:R0:W-:Y:S01]  /*8bc0*/  @P2 STG.E.U8 desc[UR18][R4.64], R13 ;  /* 0x0000000d04002986 */ /* 0x0001e2000c101112 */
[----:B-----5:R-:W-:Y:S01]  /*8bd0*/  ISETP.LT.AND P3, PT, R10, UR6, !P0 ;  /* 0x000000060a007c0c */ /* 0x020fe2000c761270 */
[----:B------:R-:W5:Y:S01]  /*8be0*/  LDCU UR6, c[0x0][0x39c] ;  /* 0x00007380ff0677ac */ /* 0x000f620008000800 */
[C---:B-1----:R-:W-:Y:S01]  /*8bf0*/  IADD3 R6, P2, PT, R11.reuse, R0, RZ ;  /* 0x000000000b067210 */ /* 0x042fe20007f5e0ff */
[----:B------:R-:W-:Y:S01]  /*8c00*/  VIADD R3, R11, UR5 ;  /* 0x000000050b037c36 */ /* 0x000fe20008000000 */
[----:B------:R-:W-:-:S02]  /*8c10*/  PRMT R10, R61, 0x9910, RZ ;  /* 0x000099103d0a7816 */ /* 0x000fc400000000ff */
[----:B------:R-:W-:Y:S02]  /*8c20*/  LOP3.LUT R8, R145, 0x3b, RZ, 0xfc, !PT ;  /* 0x0000003b91087812 */ /* 0x000fe400078efcff */
[----:B------:R-:W-:Y:S01]  /*8c30*/  LEA.HI.X.SX32 R7, R11, R2, 0x1, P2 ;  /* 0x000000020b077211 */ /* 0x000fe200010f0eff */
[----:B------:R-:W-:Y:S01]  /*8c40*/  IMAD.MOV.U32 R11, RZ, RZ, R10 ;  /* 0x000000ffff0b7224 */ /* 0x000fe200078e000a */
[----:B---3--:R-:W-:Y:S01]  /*8c50*/  ISETP.LT.AND P2, PT, R8, UR4, !P0 ;  /* 0x0000000408007c0c */ /* 0x008fe2000c741270 */
[----:B------:R-:W1:Y:S01]  /*8c60*/  LDCU UR4, c[0x0][0x39c] ;  /* 0x00007380ff0477ac */ /* 0x000e620008000800 */
[----:B------:R-:W-:Y:S01]  /*8c70*/  LOP3.LUT R9, R145, 0x3c, RZ, 0xfc, !PT ;  /* 0x0000003c91097812 */ /* 0x000fe200078efcff */
[----:B------:R3:W-:Y:S01]  /*8c80*/  @P5 STG.E.U8 desc[UR18][R6.64], R61 ;  /* 0x0000003d06005986 */ /* 0x0007e2000c101112 */
[----:B------:R-:W-:Y:S02]  /*8c90*/  IADD3 R8, P6, PT, R3, R0, RZ ;  /* 0x0000000003087210 */ /* 0x000fe40007fde0ff */
[----:B--2---:R-:W-:Y:S01]  /*8ca0*/  ISETP.LT.AND P5, PT, R9, UR7, !P0 ;  /* 0x0000000709007c0c */ /* 0x004fe2000c7a1270 */
[----:B------:R-:W2:Y:S01]  /*8cb0*/  LDCU UR7, c[0x0][0x39c] ;  /* 0x00007380ff0777ac */ /* 0x000ea20008000800 */
[C---:B------:R-:W-:Y:S01]  /*8cc0*/  LEA.HI.X.SX32 R9, R3.reuse, R2, 0x1, P6 ;  /* 0x0000000203097211 */ /* 0x040fe200030f0eff */
[----:B------:R-:W-:Y:S01]  /*8cd0*/  VIADD R3, R3, UR5 ;  /* 0x0000000503037c36 */ /* 0x000fe20008000000 */
[----:B------:R-:W-:-:S02]  /*8ce0*/  SHF.R.S32.HI R11, RZ, 0x8, R11 ;  /* 0x00000008ff0b7819 */ /* 0x000fc4000001140b */
[----:B0-----:R-:W-:Y:S02]  /*8cf0*/  LOP3.LUT R5, R145, 0x3d, RZ, 0xfc, !PT ;  /* 0x0000003d91057812 */ /* 0x001fe400078efcff */
[----:B------:R-:W-:Y:S01]  /*8d00*/  F2FP.SATFINITE.E4M3.F32.PACK_AB_MERGE_C R63, R63, R62, RZ ;  /* 0x0000003e3f3f723e */ /* 0x000fe200048070ff */
[----:B------:R0:W-:Y:S01]  /*8d10*/  @P4 STG.E.U8 desc[UR18][R8.64], R11 ;  /* 0x0000000b08004986 */ /* 0x0001e2000c101112 */
[----:B------:R-:W-:Y:S02]  /*8d20*/  IADD3 R4, P4, PT, R3, R0, RZ ;  /* 0x0000000003047210 */ /* 0x000fe40007f9e0ff */
[----:B-----5:R-:W-:Y:S01]  /*8d30*/  ISETP.LT.AND P6, PT, R5, UR6, !P0 ;  /* 0x0000000605007c0c */ /* 0x020fe2000c7c1270 */
[----:B------:R-:W5:Y:S01]  /*8d40*/  LDCU UR6, c[0x0][0x39c] ;  /* 0x00007380ff0677ac */ /* 0x000f620008000800 */
[C---:B------:R-:W-:Y:S01]  /*8d50*/  LEA.HI.X.SX32 R5, R3.reuse, R2, 0x1, P4 ;  /* 0x0000000203057211 */ /* 0x040fe200020f0eff */
[----:B------:R-:W-:Y:S01]  /*8d60*/  VIADD R3, R3, UR5 ;  /* 0x0000000503037c36 */ /* 0x000fe20008000000 */
[----:B------:R-:W-:-:S02]  /*8d70*/  PRMT R10, R63, 0x9910, RZ ;  /* 0x000099103f0a7816 */ /* 0x000fc400000000ff */
[----:B---3--:R-:W-:Y:S01]  /*8d80*/  LOP3.LUT R7, R145, 0x3e, RZ, 0xfc, !PT ;  /* 0x0000003e91077812 */ /* 0x008fe200078efcff */
[----:B------:R3:W-:Y:S01]  /*8d90*/  @P3 STG.E.U8 desc[UR18][R4.64], R63 ;  /* 0x0000003f04003986 */ /* 0x0007e2000c101112 */
[----:B------:R-:W-:Y:S01]  /*8da0*/  IADD3 R6, P3, PT, R3, R0, RZ ;  /* 0x0000000003067210 */ /* 0x000fe20007f7e0ff */
[----:B0-----:R-:W-:Y:S01]  /*8db0*/  IMAD.MOV.U32 R8, RZ, RZ, R10 ;  /* 0x000000ffff087224 */ /* 0x001fe200078e000a */
[----:B-1----:R-:W-:Y:S01]  /*8dc0*/  ISETP.LT.AND P4, PT, R7, UR4, !P0 ;  /* 0x0000000407007c0c */ /* 0x002fe2000c781270 */
[C---:B------:R-:W-:Y:S01]  /*8dd0*/  VIADD R11, R3.reuse, UR5 ;  /* 0x00000005030b7c36 */ /* 0x040fe20008000000 */
[----:B------:R-:W-:Y:S01]  /*8de0*/  LEA.HI.X.SX32 R7, R3, R2, 0x1, P3 ;  /* 0x0000000203077211 */ /* 0x000fe200018f0eff */
[----:B------:R-:W0:Y:S01]  /*8df0*/  LDCU UR4, c[0x0][0x39c] ;  /* 0x00007380ff0477ac */ /* 0x000e220008000800 */
[----:B------:R-:W-:Y:S02]  /*8e00*/  SHF.R.S32.HI R3, RZ, 0x8, R8 ;  /* 0x00000008ff037819 */ /* 0x000fe40000011408 */
[----:B------:R-:W-:-:S02]  /*8e10*/  LOP3.LUT R9, R145, 0x3f, RZ, 0xfc, !PT ;  /* 0x0000003f91097812 */ /* 0x000fc400078efcff */
[----:B------:R-:W-:Y:S01]  /*8e20*/  IADD3 R8, P3, PT, R11, R0, RZ ;  /* 0x000000000b087210 */ /* 0x000fe20007f7e0ff */
[----:B------:R1:W-:Y:S01]  /*8e30*/  @P2 STG.E.U8 desc[UR18][R6.64], R3 ;  /* 0x0000000306002986 */ /* 0x0003e2000c101112 */
[----:B--2---:R-:W-:Y:S01]  /*8e40*/  ISETP.LT.AND P2, PT, R9, UR7, !P0 ;  /* 0x0000000709007c0c */ /* 0x004fe2000c741270 */
[----:B------:R-:W2:Y:S01]  /*8e50*/  LDCU UR7, c[0x0][0x39c] ;  /* 0x00007380ff0777ac */ /* 0x000ea20008000800 */
[C---:B------:R-:W-:Y:S01]  /*8e60*/  LEA.HI.X.SX32 R9, R11.reuse, R2, 0x1, P3 ;  /* 0x000000020b097211 */ /* 0x040fe200018f0eff */
[----:B------:R-:W-:Y:S01]  /*8e70*/  VIADD R11, R11, UR5 ;  /* 0x000000050b0b7c36 */ /* 0x000fe20008000000 */
[----:B------:R-:W-:Y:S02]  /*8e80*/  F2FP.SATFINITE.E4M3.F32.PACK_AB_MERGE_C R65, R65, R64, RZ ;  /* 0x000000404141723e */ /* 0x000fe400048070ff */
[----:B------:R-:W-:Y:S02]  /*8e90*/  LOP3.LUT R10, R145, 0x40, RZ, 0xfc, !PT ;  /* 0x00000040910a7812 */ /* 0x000fe400078efcff */
[----:B------:R-:W-:Y:S01]  /*8ea0*/  PRMT R13, R65, 0x9910, RZ ;  /* 0x00009910410d7816 */ /* 0x000fe200000000ff */
[----:B------:R0:W-:Y:S01]  /*8eb0*/  @P5 STG.E.U8 desc[UR18][R8.64], R65 ;  /* 0x0000004108005986 */ /* 0x0001e2000c101112 */
[C---:B---3--:R-:W-:Y:S01]  /*8ec0*/  IADD3 R4, P5, PT, R11.reuse, R0, RZ ;  /* 0x000000000b047210 */ /* 0x048fe20007fbe0ff */
[----:B-1----:R-:W-:Y:S01]  /*8ed0*/  VIADD R3, R11, UR5 ;  /* 0x000000050b037c36 */ /* 0x002fe20008000000 */
[----:B------:R-:W-:-:S02]  /*8ee0*/  SHF.R.S32.HI R13, RZ, 0x8, R13 ;  /* 0x00000008ff0d7819 */ /* 0x000fc4000001140d */
[----:B------:R-:W-:Y:S02]  /*8ef0*/  LEA.HI.X.SX32 R5, R11, R2, 0x1, P5 ;  /* 0x000000020b057211 */ /* 0x000fe400028f0eff */
[----:B-----5:R-:W-:Y:S01]  /*8f00*/  ISETP.LT.AND P3, PT, R10, UR6, !P0 ;  /* 0x000000060a007c0c */ /* 0x020fe2000c761270 */
[----:B------:R-:W1:Y:S01]  /*8f10*/  LDCU UR6, c[0x0][0x39c] ;  /* 0x00007380ff0677ac */ /* 0x000e620008000800 */
[----:B------:R-:W-:Y:S01]  /*8f20*/  IADD3 R6, P5, PT, R3, R0, RZ ;  /* 0x0000000003067210 */ /* 0x000fe20007fbe0ff */
[----:B------:R3:W-:Y:S01]  /*8f30*/  @P6 STG.E.U8 desc[UR18][R4.64], R13 ;  /* 0x0000000d04006986 */ /* 0x0007e2000c101112 */
[----:B------:R-:W-:Y:S02]  /*8f40*/  LOP3.LUT R10, R145, 0x41, RZ, 0xfc, !PT ;  /* 0x00000041910a7812 */ /* 0x000fe400078efcff */
[----:B------:R-:W-:Y:S02]  /*8f50*/  F2FP.SATFINITE.E4M3.F32.PACK_AB_MERGE_C R67, R67, R66, RZ ;  /* 0x000000424343723e */ /* 0x000fe400048070ff */
[C---:B------:R-:W-:Y:S01]  /*8f60*/  LEA.HI.X.SX32 R7, R3.reuse, R2, 0x1, P5 ;  /* 0x0000000203077211 */ /* 0x040fe200028f0eff */
[----:B------:R-:W-:Y:S01]  /*8f70*/  VIADD R3, R3, UR5 ;  /* 0x0000000503037c36 */ /* 0x000fe20008000000 */
[----:B0-----:R-:W-:Y:S01]  /*8f80*/  ISETP.LT.AND P6, PT, R10, UR4, !P0 ;  /* 0x000000040a007c0c */ /* 0x001fe2000c7c1270 */
[----:B------:R-:W0:Y:S01]  /*8f90*/  LDCU UR4, c[0x0][0x39c] ;  /* 0x00007380ff0477ac */ /* 0x000e220008000800 */
[----:B------:R-:W-:Y:S01]  /*8fa0*/  PRMT R10, R67, 0x9910, RZ ;  /* 0x00009910430a7816 */ /* 0x000fe200000000ff */
[----:B------:R5:W-:Y:S01]  /*8fb0*/  @P4 STG.E.U8 desc[UR18][R6.64], R67 ;  /* 0x0000004306004986 */ /* 0x000be2000c101112 */
[C---:B------:R-:W-:Y:S01]  /*8fc0*/  IADD3 R8, P4, PT, R3.reuse, R0, RZ ;  /* 0x0000000003087210 */ /* 0x040fe20007f9e0ff */
[----:B------:R-:W-:Y:S01]  /*8fd0*/  VIADD R11, R3, UR5 ;  /* 0x00000005030b7c36 */ /* 0x000fe20008000000 */
[----:B---3--:R-:W-:-:S02]  /*8fe0*/  LOP3.LUT R5, R145, 0x43, RZ, 0xfc, !PT ;  /* 0x0000004391057812 */ /* 0x008fc400078efcff */
[----:B------:R-:W-:Y:S02]  /*8ff0*/  LEA.HI.X.SX32 R9, R3, R2, 0x1, P4 ;  /* 0x0000000203097211 */ /* 0x000fe400020f0eff */
[----:B------:R-:W-:Y:S02]  /*9000*/  SHF.R.S32.HI R3, RZ, 0x8, R10 ;  /* 0x00000008ff037819 */ /* 0x000fe4000001140a */
[----:B------:R-:W-:Y:S02]  /*9010*/  IADD3 R4, P5, PT, R11, R0, RZ ;  /* 0x000000000b047210 */ /* 0x000fe40007fbe0ff */
[----:B------:R-:W-:Y:S01]  /*9020*/  F2FP.SATFINITE.E4M3.F32.PACK_AB_MERGE_C R69, R69, R68, RZ ;  /* 0x000000444545723e */ /* 0x000fe200048070ff */
[----:B------:R3:W-:Y:S01]  /*9030*/  @P2 STG.E.U8 desc[UR18][R8.64], R3 ;  /* 0x0000000308002986 */ /* 0x0007e2000c101112 */
[----:B-----5:R-:W-:Y:S02]  /*9040*/  LOP3.LUT R6, R145, 0x44, RZ, 0xfc, !PT ;  /* 0x0000004491067812 */ /* 0x020fe400078efcff */
[----:B--2---:R-:W-:Y:S01]  /*9050*/  ISETP.LT.AND P2, PT, R5, UR7, !P0 ;  /* 0x0000000705007c0c */ /* 0x004fe2000c741270 */
[----:B------:R-:W2:Y:S01]  /*9060*/  LDCU UR7, c[0x0][0x39c] ;  /* 0x00007380ff0777ac */ /* 0x000ea20008000800 */
[C---:B------:R-:W-:Y:S01]  /*9070*/  LEA.HI.X.SX32 R5, R11.reuse, R2, 0x1, P5 ;  /* 0x000000020b057211 */ /* 0x040fe200028f0eff */
[----:B------:R-:W-:Y:S01]  /*9080*/  VIADD R11, R11, UR5 ;  /* 0x000000050b0b7c36 */ /* 0x000fe20008000000 */
[----:B------:R-:W-:-:S02]  /*9090*/  LOP3.LUT R12, R145, 0x42, RZ, 0xfc, !PT ;  /* 0x00000042910c7812 */ /* 0x000fc400078efcff */
[----:B0-----:R-:W-:Y:S01]  /*90a0*/  ISETP.LT.AND P5, PT, R6, UR4, !P0 ;  /* 0x0000000406007c0c */ /* 0x001fe2000c7a1270 */
[----:B------:R-:W0:Y:S01]  /*90b0*/  LDCU UR4, c[0x0][0x39c] ;  /* 0x00007380ff0477ac */ /* 0x000e220008000800 */
[----:B------:R-:W-:Y:S01]  /*90c0*/  PRMT R7, R69, 0x9910, RZ ;  /* 0x0000991045077816 */ /* 0x000fe200000000ff */
[----:B------:R5:W-:Y:S01]  /*90d0*/  @P3 STG.E.U8 desc[UR18][R4.64], R69 ;  /* 0x0000004504003986 */ /* 0x000be2000c101112 */
[----:B-1----:R-:W-:Y:S01]  /*90e0*/  ISETP.LT.AND P4, PT, R12, UR6, !P0 ;  /* 0x000000060c007c0c */ /* 0x002fe2000c781270 */
[----:B------:R-:W1:Y:S01]  /*90f0*/  LDCU UR6, c[0x0][0x39c] ;  /* 0x00007380ff0677ac */ /* 0x000e620008000800 */
[C---:B------:R-:W-:Y:S01]  /*9100*/  IADD3 R6, P3, PT, R11.reuse, R0, RZ ;  /* 0x000000000b067210 */ /* 0x040fe20007f7e0ff */
[----:B---3--:R-:W-:Y:S01]  /*9110*/  VIADD R3, R11, UR5 ;  /* 0x000000050b037c36 */ /* 0x008fe20008000000 */
[----:B------:R-:W-:Y:S01]  /*9120*/  F2FP.SATFINITE.E4M3.F32.PACK_AB_MERGE_C R71, R71, R70, RZ ;  /* 0x000000464747723e */ /* 0x000fe200048070ff */
[----:B------:R-:W-:Y:S01]  /*9130*/  IMAD.MOV.U32 R9, RZ, RZ, R7 ;  /* 0x000000ffff097224 */ /* 0x000fe200078e0007 */
[----:B------:R-:W-:-:S02]  /*9140*/  LEA.HI.X.SX32 R7, R11, R2, 0x1, P3 ;  /* 0x000000020b077211 */ /* 0x000fc400018f0eff */
[C---:B------:R-:W-:Y:S02]  /*9150*/  IADD3 R8, P3, PT, R3.reuse, R0, RZ ;  /* 0x0000000003087210 */ /* 0x040fe40007f7e0ff */
[----:B------:R-:W-:Y:S02]  /*9160*/  SHF.R.S32.HI R11, RZ, 0x8, R9 ;  /* 0x00000008ff0b7819 */ /* 0x000fe40000011409 */
[C---:B------:R-:W-:Y:S01]  /*9170*/  LEA.HI.X.SX32 R9, R3.reuse, R2, 0x1, P3 ;  /* 0x0000000203097211 */ /* 0x040fe200018f0eff */
[----:B------:R-:W-:Y:S01]  /*9180*/  VIADD R3, R3, UR5 ;  /* 0x0000000503037c36 */ /* 0x000fe20008000000 */
[C---:B-----5:R-:W-:Y:S01]  /*9190*/  LOP3.LUT R4, R145.reuse, 0x45, RZ, 0xfc, !PT ;  /* 0x0000004591047812 */ /* 0x060fe200078efcff */
[----:B------:R3:W-:Y:S01]  /*91a0*/  @P6 STG.E.U8 desc[UR18][R6.64], R11 ;  /* 0x0000000b06006986 */ /* 0x0007e2000c101112 */
[----:B------:R-:W-:Y:S02]  /*91b0*/  LOP3.LUT R5, R145, 0x46, RZ, 0xfc, !PT ;  /* 0x0000004691057812 */ /* 0x000fe400078efcff */
[----:B0-----:R-:W-:Y:S01]  /*91c0*/  ISETP.LT.AND P3, PT, R4, UR4, !P0 ;  /* 0x0000000404007c0c */ /* 0x001fe2000c761270 */
[----:B------:R0:W-:Y:S01]  /*91d0*/  @P4 STG.E.U8 desc[UR18][R8.64], R71 ;  /* 0x0000004708004986 */ /* 0x0001e2000c101112 */
[----:B------:R-:W-:Y:S01]  /*91e0*/  PRMT R13, R71, 0x9910, RZ ;  /* 0x00009910470d7816 */ /* 0x000fe200000000ff */
[----:B------:R-:W5:Y:S01]  /*91f0*/  LDCU UR4, c[0x0][0x39c] ;  /* 0x00007380ff0477ac */ /* 0x000f620008000800 */
[----:B------:R-:W-:-:S02]  /*9200*/  IADD3 R4, P6, PT, R3, R0, RZ ;  /* 0x0000000003047210 */ /* 0x000fc40007fde0ff */
[----:B-1----:R-:W-:Y:S01]  /*9210*/  ISETP.LT.AND P4, PT, R5, UR6, !P0 ;  /* 0x0000000605007c0c */ /* 0x002fe2000c781270 */
[----:B------:R-:W1:Y:S01]  /*9220*/  LDCU UR6, c[0x0][0x39c] ;  /* 0x00007380ff0677ac */ /* 0x000e620008000800 */
[C---:B------:R-:W-:Y:S01]  /*9230*/  LEA.HI.X.SX32 R5, R3.reuse, R2, 0x1, P6 ;  /* 0x0000000203057211 */ /* 0x040fe200030f0eff */
[----:B------:R-:W-:Y:S01]  /*9240*/  VIADD R3, R3, UR5 ;  /* 0x0000000503037c36 */ /* 0x000fe20008000000 */
[----:B------:R-:W-:Y:S02]  /*9250*/  SHF.R.S32.HI R13, RZ, 0x8, R13 ;  /* 0x00000008ff0d7819 */ /* 0x000fe4000001140d */
[----:B------:R-:W-:Y:S01]  /*9260*/  F2FP.SATFINITE.E4M3.F32.PACK_AB_MERGE_C R73, R73, R72, RZ ;  /* 0x000000484949723e */ /* 0x000fe200048070ff */
[----:B---3--:R-:W-:Y:S01]  /*9270*/  VIADD R11, R3, UR5 ;  /* 0x00000005030b7c36 */ /* 0x008fe20008000000 */
[----:B------:R-:W-:Y:S01]  /*9280*/  LOP3.LUT R10, R145, 0x47, RZ, 0xfc, !PT ;  /* 0x00000047910a7812 */ /* 0x000fe200078efcff */
[----:B------:R3:W-:Y:S01]  /*9290*/  @P2 STG.E.U8 desc[UR18][R4.64], R13 ;  /* 0x0000000d04002986 */ /* 0x0007e2000c101112 */
[----:B------:R-:W-:-:S02]  /*92a0*/  IADD3 R6, P2, PT, R3, R0, RZ ;  /* 0x0000000003067210 */ /* 0x000fc40007f5e0ff */
[----:B0-----:R-:W-:Y:S02]  /*92b0*/  PRMT R9, R73, 0x9910, RZ ;  /* 0x0000991049097816 */ /* 0x001fe400000000ff */
[----:B------:R-:W-:Y:S02]  /*92c0*/  LEA.HI.X.SX32 R7, R3, R2, 0x1, P2 ;  /* 0x0000000203077211 */ /* 0x000fe400010f0eff */
[C---:B------:R-:W-:Y:S01]  /*92d0*/  IADD3 R8, P2, PT, R11.reuse, R0, RZ ;  /* 0x000000000b087210 */ /* 0x040fe20007f5e0ff */
[----:B------:R-:W-:Y:S01]  /*92e0*/  IMAD.MOV.U32 R3, RZ, RZ, R9 ;  /* 0x000000ffff037224 */ /* 0x000fe200078e0009 */
[----:B--2---:R-:W-:Y:S01]  /*92f0*/  ISETP.LT.AND P6, PT, R10, UR7, !P0 ;  /* 0x000000070a007c0c */ /* 0x004fe2000c7c1270 */
[----:B------:R0:W-:Y:S01]  /*9300*/  @P5 STG.E.U8 desc[UR18][R6.64], R73 ;  /* 0x0000004906005986 */ /* 0x0001e2000c101112 */
[C---:B------:R-:W-:Y:S01]  /*9310*/  LEA.HI.X.SX32 R9, R11.reuse, R2, 0x1, P2 ;  /* 0x000000020b097211 */ /* 0x040fe200010f0eff */
[----:B------:R-:W-:Y:S01]  /*9320*/  VIADD R11, R11, UR5 ;  /* 0x000000050b0b7c36 */ /* 0x000fe20008000000 */
[----:B------:R-:W-:Y:S01]  /*9330*/  SHF.R.S32.HI R3, RZ, 0x8, R3 ;  /* 0x00000008ff037819 */ /* 0x000fe20000011403 */
[----:B------:R-:W2:Y:S01]  /*9340*/  LDCU UR7, c[0x0][0x39c] ;  /* 0x00007380ff0777ac */ /* 0x000ea20008000800 */
[----:B---3--:R-:W-:-:S02]  /*9350*/  LOP3.LUT R5, R145, 0x49, RZ, 0xfc, !PT ;  /* 0x0000004991057812 */ /* 0x008fc400078efcff */
[----:B------:R-:W-:Y:S01]  /*9360*/  LOP3.LUT R10, R145, 0x48, RZ, 0xfc, !PT ;  /* 0x00000048910a7812 */ /* 0x000fe200078efcff */
[----:B------:R3:W-:Y:S01]  /*9370*/  @P3 STG.E.U8 desc[UR18][R8.64], R3 ;  /* 0x0000000308003986 */ /* 0x0007e2000c101112 */
[----:B------:R-:W-:Y:S02]  /*9380*/  IADD3 R4, P5, PT, R11, R0, RZ ;  /* 0x000000000b047210 */ /* 0x000fe40007fbe0ff */
[----:B------:R-:W-:Y:S02]  /*9390*/  F2FP.SATFINITE.E4M3.F32.PACK_AB_MERGE_C R75, R75, R74, RZ ;  /* 0x0000004a4b4b723e */ /* 0x000fe400048070ff */
[----:B-1----:R-:W-:Y:S01]  /*93a0*/  ISETP.LT.AND P3, PT, R5, UR6, !P0 ;  /* 0x0000000605007c0c */ /* 0x002fe2000c761270 */
[----:B------:R-:W1:Y:S01]  /*93b0*/  LDCU UR6, c[0x0][0x39c] ;  /* 0x00007380ff0677ac */ /* 0x000e620008000800 */
[----:B-----5:R-:W-:Y:S02]  /*93c0*/  ISETP.LT.AND P2, PT, R10, UR4, !P0 ;  /* 0x000000040a007c0c */ /* 0x020fe4000c741270 */
[C---:B------:R-:W-:Y:S01]  /*93d0*/  LEA.HI.X.SX32 R5, R11.reuse, R2, 0x1, P5 ;  /* 0x000000020b057211 */ /* 0x040fe200028f0eff */
[----:B------:R-:W5:Y:S01]  /*93e0*/  LDCU UR4, c[0x0][0x39c] ;  /* 0x00007380ff0477ac */ /* 0x000f620008000800 */
[----:B------:R-:W-:Y:S01]  /*93f0*/  VIADD R11, R11, UR5 ;  /* 0x000000050b0b7c36 */ /* 0x000fe20008000000 */
[----:B0-----:R-:W-:-:S02]  /*9400*/  PRMT R7, R75, 0x9910, RZ ;  /* 0x000099104b077816 */ /* 0x001fc400000000ff */
        /* <DEDUP_REMOVED lines=15> */
[----:B-----5:R-:W-:Y:S01]  /*9500*/  ISETP.LT.AND P4, PT, R10, UR4, !P0 ;  /* 0x000000040a007c0c */ /* 0x020fe2000c781270 */
[----:B------:R-:W5:Y:S01]  /*9510*/  LDCU UR4, c[0x0][0x39c] ;  /* 0x00007380ff0477ac */ /* 0x000f620008000800 */
        /* <DEDUP_REMOVED lines=14> */
[----:B------:R-:W-:Y:S02]  /*9600*/  LOP3.LUT R8, R145, 0x4d, RZ, 0xfc, !PT ;  /* 0x0000004d91087812 */ /* 0x000fe400078efcff */
[----:B------:R-:W-:Y:S01]  /*9610*/  LEA.HI.X.SX32 R7, R3, R2, 0x1, P3 ;  /* 0x0000000203077211 */ /* 0x000fe200018f0eff */
[----:B------:R-:W-:Y:S01]  /*9620*/  IMAD.MOV.U32 R3, RZ, RZ, R10 ;  /* 0x000000ffff037224 */ /* 0x000fe200078e000a */
[----:B-----5:R-:W-:Y:S01]  /*9630*/  ISETP.LT.AND P3, PT, R8, UR4, !P0 ;  /* 0x0000000408007c0c */ /* 0x020fe2000c761270 */
[----:B------:R-:W2:Y:S01]  /*9640*/  LDCU UR4, c[0x0][0x39c] ;  /* 0x00007380ff0477ac */ /* 0x000ea20008000800 */
        /* <DEDUP_REMOVED lines=8> */
[----:B0-----:R-:W-:Y:S02]  /*96d0*/  LOP3.LUT R5, R145, 0x4f, RZ, 0xfc, !PT ;  /* 0x0000004f91057812 */ /* 0x001fe400078efcff */
        /* <DEDUP_REMOVED lines=8> */
[----:B-----5:R-:W-:Y:S01]  /*9760*/  LOP3.LUT R7, R145, 0x50, RZ, 0xfc, !PT ;  /* 0x0000005091077812 */ /* 0x020fe200078efcff */
[----:B------:R5:W-:Y:S01]  /*9770*/  @P2 STG.E.U8 desc[UR18][R4.64], R81 ;  /* 0x0000005104002986 */ /* 0x000be2000c101112 */
[----:B------:R-:W-:Y:S01]  /*9780*/  IADD3 R6, P2, PT, R11, R0, RZ ;  /* 0x000000000b067210 */ /* 0x000fe20007f5e0ff */
[----:B0-----:R-:W-:Y:S01]  /*9790*/  IMAD.MOV.U32 R8, RZ, RZ, R10 ;  /* 0x000000ffff087224 */ /* 0x001fe200078e000a */
[----:B--2---:R-:W-:Y:S01]  /*97a0*/  ISETP.LT.AND P4, PT, R7, UR4, !P0 ;  /* 0x0000000407007c0c */ /* 0x004fe2000c781270 */
        /* <DEDUP_REMOVED lines=15> */
[C---:B-----5:R-:W-:Y:S01]  /*98a0*/  IADD3 R4, P5, PT, R3.reuse, R0, RZ ;  /* 0x0000000003047210 */ /* 0x060fe20007fbe0ff */
[----:B--2---:R-:W-:Y:S01]  /*98b0*/  VIADD R11, R3, UR5 ;  /* 0x00000005030b7c36 */ /* 0x004fe20008000000 */
        /* <DEDUP_REMOVED lines=306> */
[----:B------:R-:W-:Y:S02]  /*abe0*/  F2FP.SATFINITE.E4M3.F32.PACK_AB_MERGE_C R119, R119, R118, RZ ;  /* 0x000000767777723e */ /* 0x000fe400048070ff */
[----:B---3--:R-:W-:Y:S01]  /*abf0*/  ISETP.LT.AND P5, PT, R9, UR7, !P0 ;  /* 0x0000000709007c0c */ /* 0x008fe2000c7a1270 */
[----:B------:R-:W3:Y:S01]  /*ac00*/  LDCU UR7, c[0x0][0x39c] ;  /* 0x00007380ff0777ac */ /* 0x000ee20008000800 */
[C---:B------:R-:W-:Y:S01]  /*ac10*/  LEA.HI.X.SX32 R9, R3.reuse, R2, 0x1, P3 ;  /* 0x0000000203097211 */ /* 0x040fe200018f0eff */
[----:B------:R-:W-:Y:S01]  /*ac20*/  VIADD R3, R3, UR5 ;  /* 0x0000000503037c36 */ /* 0x000fe20008000000 */
[----:B-----5:R-:W-:Y:S02]  /*ac30*/  PRMT R5, R119, 0x9910, RZ ;  /* 0x0000991077057816 */ /* 0x020fe400000000ff */
[----:B------:R-:W-:Y:S01]  /*ac40*/  LOP3.LUT R10, R145, 0x76, RZ, 0xfc, !PT ;  /* 0x00000076910a7812 */ /* 0x000fe200078efcff */
[----:B------:R5:W-:Y:S01]  /*ac50*/  @P4 STG.E.U8 desc[UR18][R8.64], R119 ;  /* 0x0000007708004986 */ /* 0x000be2000c101112 */
[C---:B------:R-:W-:Y:S01]  /*ac60*/  IADD3 R4, P4, PT, R3.reuse, R0, RZ ;  /* 0x0000000003047210 */ /* 0x040fe20007f9e0ff */
[----:B--2---:R-:W-:Y:S01]  /*ac70*/  IMAD.MOV.U32 R6, RZ, RZ, R5 ;  /* 0x000000ffff067224 */ /* 0x004fe200078e0005 */
[----:B-1----:R-:W-:Y:S01]  /*ac80*/  ISETP.LT.AND P3, PT, R10, UR6, !P0 ;  /* 0x000000060a007c0c */ /* 0x002fe2000c761270 */
[C---:B------:R-:W-:Y:S01]  /*ac90*/  VIADD R11, R3.reuse, UR5 ;  /* 0x00000005030b7c36 */ /* 0x040fe20008000000 */
[----:B------:R-:W-:Y:S01]  /*aca0*/  LEA.HI.X.SX32 R5, R3, R2, 0x1, P4 ;  /* 0x0000000203057211 */ /* 0x000fe200020f0eff */
[----:B------:R-:W1:Y:S01]  /*acb0*/  LDCU UR6, c[0x0][0x39c] ;  /* 0x00007380ff0677ac */ /* 0x000e620008000800 */
[----:B------:R-:W-:-:S02]  /*acc0*/  SHF.R.S32.HI R3, RZ, 0x8, R6 ;  /* 0x00000008ff037819 */ /* 0x000fc40000011406 */
[----:B------:R-:W-:Y:S02]  /*acd0*/  IADD3 R6, P4, PT, R11, R0, RZ ;  /* 0x000000000b067210 */ /* 0x000fe40007f9e0ff */
[----:B------:R-:W-:Y:S01]  /*ace0*/  F2FP.SATFINITE.E4M3.F32.PACK_AB_MERGE_C R121, R121, R120, RZ ;  /* 0x000000787979723e */ /* 0x000fe200048070ff */
[----:B------:R2:W-:Y:S01]  /*acf0*/  @P6 STG.E.U8 desc[UR18][R4.64], R3 ;  /* 0x0000000304006986 */ /* 0x0005e2000c101112 */
[C---:B------:R-:W-:Y:S01]  /*ad00*/  LEA.HI.X.SX32 R7, R11.reuse, R2, 0x1, P4 ;  /* 0x000000020b077211 */ /* 0x040fe200020f0eff */
[----:B------:R-:W-:Y:S01]  /*ad10*/  VIADD R11, R11, UR5 ;  /* 0x000000050b0b7c36 */ /* 0x000fe20008000000 */
[C---:B------:R-:W-:Y:S02]  /*ad20*/  LOP3.LUT R10, R145.reuse, 0x77, RZ, 0xfc, !PT ;  /* 0x00000077910a7812 */ /* 0x040fe400078efcff */
[----:B------:R-:W-:Y:S01]  /*ad30*/  LOP3.LUT R13, R145, 0x78, RZ, 0xfc, !PT ;  /* 0x00000078910d7812 */ /* 0x000fe200078efcff */
[----:B------:R1:W-:Y:S01]  /*ad40*/  @P2 STG.E.U8 desc[UR18][R6.64], R121 ;  /* 0x0000007906002986 */ /* 0x0003e2000c101112 */
[----:B0-----:R-:W-:Y:S01]  /*ad50*/  ISETP.LT.AND P4, PT, R10, UR4, !P0 ;  /* 0x000000040a007c0c */ /* 0x001fe2000c781270 */
[----:B------:R-:W0:Y:S01]  /*ad60*/  LDCU UR4, c[0x0][0x39c] ;  /* 0x00007380ff0477ac */ /* 0x000e220008000800 */
[----:B------:R-:W-:-:S02]  /*ad70*/  PRMT R10, R121, 0x9910, RZ ;  /* 0x00009910790a7816 */ /* 0x000fc400000000ff */
[C---:B-----5:R-:W-:Y:S02]  /*ad80*/  IADD3 R8, P2, PT, R11.reuse, R0, RZ ;  /* 0x000000000b087210 */ /* 0x060fe40007f5e0ff */
[----:B--2---:R-:W-:Y:S02]  /*ad90*/  SHF.R.S32.HI R3, RZ, 0x8, R10 ;  /* 0x00000008ff037819 */ /* 0x004fe4000001140a */
[C---:B------:R-:W-:Y:S01]  /*ada0*/  LEA.HI.X.SX32 R9, R11.reuse, R2, 0x1, P2 ;  /* 0x000000020b097211 */ /* 0x040fe200010f0eff */
[----:B------:R-:W-:Y:S01]  /*adb0*/  VIADD R11, R11, UR5 ;  /* 0x000000050b0b7c36 */ /* 0x000fe20008000000 */
[----:B------:R-:W-:Y:S02]  /*adc0*/  F2FP.SATFINITE.E4M3.F32.PACK_AB_MERGE_C R123, R123, R122, RZ ;  /* 0x0000007a7b7b723e */ /* 0x000fe400048070ff */
[----:B-1----:R-:W-:Y:S01]  /*add0*/  LOP3.LUT R6, R145, 0x7a, RZ, 0xfc, !PT ;  /* 0x0000007a91067812 */ /* 0x002fe200078efcff */
[----:B------:R1:W-:Y:S01]  /*ade0*/  @P5 STG.E.U8 desc[UR18][R8.64], R3 ;  /* 0x0000000308005986 */ /* 0x0003e2000c101112 */
[----:B------:R-:W-:-:S02]  /*adf0*/  IADD3 R4, P5, PT, R11, R0, RZ ;  /* 0x000000000b047210 */ /* 0x000fc40007fbe0ff */
[----:B------:R-:W-:Y:S01]  /*ae00*/  ISETP.LT.AND P2, PT, R13, UR6, !P0 ;  /* 0x000000060d007c0c */ /* 0x000fe2000c741270 */
[----:B------:R-:W2:Y:S01]  /*ae10*/  LDCU UR6, c[0x0][0x39c] ;  /* 0x00007380ff0677ac */ /* 0x000ea20008000800 */
[C---:B------:R-:W-:Y:S01]  /*ae20*/  LEA.HI.X.SX32 R5, R11.reuse, R2, 0x1, P5 ;  /* 0x000000020b057211 */ /* 0x040fe200028f0eff */
[----:B------:R-:W-:Y:S01]  /*ae30*/  VIADD R11, R11, UR5 ;  /* 0x000000050b0b7c36 */ /* 0x000fe20008000000 */
[----:B0-----:R-:W-:Y:S01]  /*ae40*/  ISETP.LT.AND P5, PT, R6, UR4, !P0 ;  /* 0x0000000406007c0c */ /* 0x001fe2000c7a1270 */
[----:B------:R-:W0:Y:S01]  /*ae50*/  LDCU UR4, c[0x0][0x39c] ;  /* 0x00007380ff0477ac */ /* 0x000e220008000800 */
[----:B------:R-:W-:Y:S01]  /*ae60*/  PRMT R13, R123, 0x9910, RZ ;  /* 0x000099107b0d7816 */ /* 0x000fe200000000ff */
[----:B------:R5:W-:Y:S01]  /*ae70*/  @P3 STG.E.U8 desc[UR18][R4.64], R123 ;  /* 0x0000007b04003986 */ /* 0x000be2000c101112 */
[C---:B------:R-:W-:Y:S01]  /*ae80*/  IADD3 R6, P3, PT, R11.reuse, R0, RZ ;  /* 0x000000000b067210 */ /* 0x040fe20007f7e0ff */
[----:B-1----:R-:W-:Y:S01]  /*ae90*/  VIADD R3, R11, UR5 ;  /* 0x000000050b037c36 */ /* 0x002fe20008000000 */
[----:B------:R-:W-:-:S02]  /*aea0*/  SHF.R.S32.HI R13, RZ, 0x8, R13 ;  /* 0x00000008ff0d7819 */ /* 0x000fc4000001140d */
[----:B------:R-:W-:Y:S02]  /*aeb0*/  LEA.HI.X.SX32 R7, R11, R2, 0x1, P3 ;  /* 0x000000020b077211 */ /* 0x000fe400018f0eff */
        /* <DEDUP_REMOVED lines=8> */
[----:B--2---:R-:W-:Y:S01]  /*af40*/  ISETP.LT.AND P4, PT, R11, UR6, !P0 ;  /* 0x000000060b007c0c */ /* 0x004fe2000c781270 */
[C---:B------:R-:W-:Y:S01]  /*af50*/  VIADD R11, R3.reuse, UR5 ;  /* 0x00000005030b7c36 */ /* 0x040fe20008000000 */
[----:B-----5:R-:W-:Y:S01]  /*af60*/  IADD3 R4, P2, PT, R3, R0, RZ ;  /* 0x0000000003047210 */ /* 0x020fe20007f5e0ff */
[----:B------:R-:W2:Y:S01]  /*af70*/  LDCU UR6, c[0x0][0x39c] ;  /* 0x00007380ff0677ac */ /* 0x000ea20008000800 */
[----:B---3--:R-:W-:-:S02]  /*af80*/  ISETP.LT.AND P6, PT, R12, UR7, !P0 ;  /* 0x000000070c007c0c */ /* 0x008fc4000c7c1270 */
[----:B------:R-:W-:Y:S01]  /*af90*/  LEA.HI.X.SX32 R5, R3, R2, 0x1, P2 ;  /* 0x0000000203057211 */ /* 0x000fe200010f0eff */
[----:B------:R-:W-:Y:S01]  /*afa0*/  VIADD R3, R11, UR5 ;  /* 0x000000050b037c36 */ /* 0x000fe20008000000 */
[----:B------:R-:W-:Y:S02]  /*afb0*/  PRMT R19, R125, 0x9910, RZ ;  /* 0x000099107d137816 */ /* 0x000fe400000000ff */
[----:B------:R-:W-:Y:S01]  /*afc0*/  LOP3.LUT R10, R145, 0x7c, RZ, 0xfc, !PT ;  /* 0x0000007c910a7812 */ /* 0x000fe200078efcff */
[----:B-1----:R-:W-:Y:S01]  /*afd0*/  VIADD R13, R3, UR5 ;  /* 0x00000005030d7c36 */ /* 0x002fe20008000000 */
[----:B------:R-:W-:Y:S02]  /*afe0*/  SHF.R.S32.HI R19, RZ, 0x8, R19 ;  /* 0x00000008ff137819 */ /* 0x000fe40000011413 */
[----:B0-----:R-:W-:Y:S01]  /*aff0*/  ISETP.LT.AND P3, PT, R10, UR4, !P0 ;  /* 0x000000040a007c0c */ /* 0x001fe2000c761270 */
[----:B------:R-:W-:Y:S01]  /*b000*/  VIADD R15, R13, UR5 ;  /* 0x000000050d0f7c36 */ /* 0x000fe20008000000 */
[----:B------:R-:W0:Y:S01]  /*b010*/  LDCU UR4, c[0x0][0x39c] ;  /* 0x00007380ff0477ac */ /* 0x000e220008000800 */
[----:B------:R1:W-:Y:S01]  /*b020*/  @P6 STG.E.U8 desc[UR18][R4.64], R19 ;  /* 0x0000001304006986 */ /* 0x0003e2000c101112 */
[-C--:B------:R-:W-:Y:S01]  /*b030*/  IADD3 R6, P2, PT, R11, R0.reuse, RZ ;  /* 0x000000000b067210 */ /* 0x080fe20007f5e0ff */
[----:B------:R-:W-:Y:S01]  /*b040*/  VIADD R17, R15, UR5 ;  /* 0x000000050f117c36 */ /* 0x000fe20008000000 */
[----:B------:R-:W-:-:S02]  /*b050*/  IADD3 R8, P6, PT, R3, R0, RZ ;  /* 0x0000000003087210 */ /* 0x000fc40007fde0ff */
[-C--:B------:R-:W-:Y:S02]  /*b060*/  LEA.HI.X.SX32 R7, R11, R2.reuse, 0x1, P2 ;  /* 0x000000020b077211 */ /* 0x080fe400010f0eff */
[----:B------:R-:W-:Y:S01]  /*b070*/  LEA.HI.X.SX32 R9, R3, R2, 0x1, P6 ;  /* 0x0000000203097211 */ /* 0x000fe200030f0eff */
[----:B------:R-:W-:Y:S01]  /*b080*/  VIADD R3, R17, UR5 ;  /* 0x0000000511037c36 */ /* 0x000fe20008000000 */
[-C--:B------:R-:W-:Y:S02]  /*b090*/  IADD3 R10, P2, PT, R13, R0.reuse, RZ ;  /* 0x000000000d0a7210 */ /* 0x080fe40007f5e0ff */
[----:B------:R-:W-:Y:S02]  /*b0a0*/  IADD3 R12, P6, PT, R15, R0, RZ ;  /* 0x000000000f0c7210 */ /* 0x000fe40007fde0ff */
[----:B------:R-:W-:Y:S02]  /*b0b0*/  F2FP.SATFINITE.E4M3.F32.PACK_AB_MERGE_C R127, R127, R126, RZ ;  /* 0x0000007e7f7f723e */ /* 0x000fe400048070ff */
[----:B------:R-:W-:-:S02]  /*b0c0*/  LEA.HI.X.SX32 R11, R13, R2, 0x1, P2 ;  /* 0x000000020d0b7211 */ /* 0x000fc400010f0eff */
[----:B------:R-:W-:Y:S01]  /*b0d0*/  LEA.HI.X.SX32 R13, R15, R2, 0x1, P6 ;  /* 0x000000020f0d7211 */ /* 0x000fe200030f0eff */
[----:B------:R3:W-:Y:S01]  /*b0e0*/  @P5 STG.E.U8 desc[UR18][R6.64], R127 ;  /* 0x0000007f06005986 */ /* 0x0007e2000c101112 */
[----:B------:R-:W-:Y:S02]  /*b0f0*/  IADD3 R14, P6, PT, R3, R0, RZ ;  /* 0x00000000030e7210 */ /* 0x000fe40007fde0ff */
[----:B------:R-:W-:Y:S02]  /*b100*/  LOP3.LUT R16, R145, 0x7d, RZ, 0xfc, !PT ;  /* 0x0000007d91107812 */ /* 0x000fe400078efcff */
[----:B-1----:R-:W-:Y:S02]  /*b110*/  PRMT R5, R127, 0x9910, RZ ;  /* 0x000099107f057816 */ /* 0x002fe400000000ff */
[----:B------:R-:W-:Y:S02]  /*b120*/  LOP3.LUT R145, R145, 0x7e, RZ, 0xfc, !PT ;  /* 0x0000007e91917812 */ /* 0x000fe400078efcff */
[----:B------:R-:W-:Y:S01]  /*b130*/  LEA.HI.X.SX32 R15, R3, R2, 0x1, P6 ;  /* 0x00000002030f7211 */ /* 0x000fe200030f0eff */
[----:B------:R-:W-:Y:S01]  /*b140*/  IMAD.MOV.U32 R3, RZ, RZ, R5 ;  /* 0x000000ffff037224 */ /* 0x000fe200078e0005 */
[----:B------:R-:W-:-:S02]  /*b150*/  IADD3 R4, P6, PT, R17, R0, RZ ;  /* 0x0000000011047210 */ /* 0x000fc40007fde0ff */
[----:B0-----:R-:W-:Y:S02]  /*b160*/  ISETP.LT.AND P2, PT, R16, UR4, !P0 ;  /* 0x0000000410007c0c */ /* 0x001fe4000c741270 */
[----:B------:R-:W-:Y:S02]  /*b170*/  F2FP.SATFINITE.E4M3.F32.PACK_AB_MERGE_C R129, R129, R128, RZ ;  /* 0x000000808181723e */ /* 0x000fe400048070ff */
[----:B--2---:R-:W-:Y:S02]  /*b180*/  ISETP.LT.AND P0, PT, R145, UR6, !P0 ;  /* 0x0000000691007c0c */ /* 0x004fe4000c701270 */
[----:B------:R-:W-:Y:S02]  /*b190*/  F2FP.SATFINITE.E4M3.F32.PACK_AB_MERGE_C R131, R131, R130, RZ ;  /* 0x000000828383723e */ /* 0x000fe400048070ff */
[----:B------:R-:W-:Y:S02]  /*b1a0*/  LEA.HI.X.SX32 R5, R17, R2, 0x1, P6 ;  /* 0x0000000211057211 */ /* 0x000fe400030f0eff */
[----:B------:R-:W-:-:S02]  /*b1b0*/  PRMT R17, R129, 0x9910, RZ ;  /* 0x0000991081117816 */ /* 0x000fc400000000ff */
[----:B------:R-:W-:Y:S02]  /*b1c0*/  SHF.R.S32.HI R3, RZ, 0x8, R3 ;  /* 0x00000008ff037819 */ /* 0x000fe40000011403 */
[----:B------:R-:W-:Y:S02]  /*b1d0*/  PRMT R19, R131, 0x9910, RZ ;  /* 0x0000991083137816 */ /* 0x000fe400000000ff */
[----:B------:R-:W-:Y:S01]  /*b1e0*/  SHF.R.S32.HI R17, RZ, 0x8, R17 ;  /* 0x00000008ff117819 */ /* 0x000fe20000011411 */
[----:B------:R3:W-:Y:S01]  /*b1f0*/  @P4 STG.E.U8 desc[UR18][R8.64], R3 ;  /* 0x0000000308004986 */ /* 0x0007e2000c101112 */
[----:B------:R-:W-:-:S03]  /*b200*/  SHF.R.S32.HI R19, RZ, 0x8, R19 ;  /* 0x00000008ff137819 */ /* 0x000fc60000011413 */
[----:B------:R3:W-:Y:S04]  /*b210*/  @P3 STG.E.U8 desc[UR18][R10.64], R129 ;  /* 0x000000810a003986 */ /* 0x0007e8000c101112 */
[----:B------:R3:W-:Y:S04]  /*b220*/  @P2 STG.E.U8 desc[UR18][R12.64], R17 ;  /* 0x000000110c002986 */ /* 0x0007e8000c101112 */
[----:B------:R3:W-:Y:S04]  /*b230*/  @P0 STG.E.U8 desc[UR18][R4.64], R131 ;  /* 0x0000008304000986 */ /* 0x0007e8000c101112 */
[----:B------:R3:W-:Y:S01]  /*b240*/  @P1 STG.E.U8 desc[UR18][R14.64], R19 ;  /* 0x000000130e001986 */ /* 0x0007e2000c101112 */
[----:B----4-:R-:W-:Y:S06]  /*b250*/  BAR.SYNC.DEFER_BLOCKING 0x0 ;  /* 0x0000000000007b1d */ /* 0x010fec0000010000 */
[----:B------:R-:W-:Y:S05]  /*b260*/  BRA.U UP0, `(.L_x_13) ;  /* 0x0000000100a07547 */ /* 0x000fea000b800000 */
[----:B------:R-:W0:Y:S01]  /*b270*/  S2UR UR5, SR_CgaCtaId ;  /* 0x00000000000579c3 */ /* 0x000e220000008800 */
[----:B------:R-:W-:Y:S01]  /*b280*/  NOP ;  /* 0x0000000000007918 */ /* 0x000fe20000000000 */
[----:B------:R-:W-:Y:S01]  /*b290*/  UMOV UR4, 0x50 ;  /* 0x0000005000047882 */ /* 0x000fe20000000000 */
[----:B------:R-:W-:Y:S02]  /*b2a0*/  IMAD.U32 R0, RZ, RZ, UR17 ;  /* 0x00000011ff007e24 */ /* 0x000fe4000f8e00ff */
[----:B---3--:R-:W-:Y:S02]  /*b2b0*/  IMAD.MOV.U32 R3, RZ, RZ, 0xf ;  /* 0x0000000fff037424 */ /* 0x008fe400078e00ff */
[----:B------:R-:W-:Y:S01]  /*b2c0*/  IMAD.MOV.U32 R7, RZ, RZ, 0x1 ;  /* 0x00000001ff077424 */ /* 0x000fe200078e00ff */
[----:B------:R-:W-:-:S04]  /*b2d0*/  LOP3.LUT R0, R0, 0xffff, RZ, 0xc0, !PT ;  /* 0x0000ffff00007812 */ /* 0x000fc800078ec0ff */
[----:B------:R-:W-:-:S05]  /*b2e0*/  SHF.R.U32.HI R0, RZ, 0x5, R0 ;  /* 0x00000005ff007819 */ /* 0x000fca0000011600 */
[----:B------:R-:W-:Y:S01]  /*b2f0*/  VIADD R2, R0, 0x10 ;  /* 0x0000001000027836 */ /* 0x000fe20000000000 */
[----:B------:R-:W-:Y:S01]  /*b300*/  SHF.L.U32 R0, R3, R0, RZ ;  /* 0x0000000003007219 */ /* 0x000fe200000006ff */
[----:B0-----:R-:W-:-:S03]  /*b310*/  ULEA UR6, UR5, UR4, 0x18 ;  /* 0x0000000405067291 */ /* 0x001fc6000f8ec0ff */
[----:B------:R-:W-:-:S04]  /*b320*/  SHF.L.U32 R3, R7, R2, RZ ;  /* 0x0000000207037219 */ /* 0x000fc800000006ff */
[----:B------:R-:W-:Y:S02]  /*b330*/  LOP3.LUT R0, R3, R0, RZ, 0xfc, !PT ;  /* 0x0000000003007212 */ /* 0x000fe400078efcff */
[----:B------:R-:W0:Y:S02]  /*b340*/  LDS R5, [UR6] ;  /* 0x00000006ff057984 */ /* 0x000e240008000800 */
[C---:B------:R-:W-:Y:S02]  /*b350*/  LOP3.LUT R2, R0.reuse, 0xffff, RZ, 0xc0, !PT ;  /* 0x0000ffff00027812 */ /* 0x040fe400078ec0ff */
[----:B0-----:R-:W-:-:S04]  /*b360*/  LOP3.LUT R3, R0, 0xffff, R5, 0x80, !PT ;  /* 0x0000ffff00037812 */ /* 0x001fc800078e8005 */
[----:B------:R-:W-:-:S13]  /*b370*/  ISETP.NE.AND P0, PT, R3, R2, PT ;  /* 0x000000020300720c */ /* 0x000fda0003f05270 */
[----:B------:R-:W-:Y:S05]  /*b380*/  @P0 BRA `(.L_x_14) ;  /* 0x0000000000500947 */ /* 0x000fea0003800000 */
[----:B------:R-:W-:Y:S02]  /*b390*/  SHF.R.U32.HI R5, RZ, 0x10, R5 ;  /* 0x00000010ff057819 */ /* 0x000fe40000011605 */
[----:B------:R-:W-:-:S04]  /*b3a0*/  SHF.R.U32.HI R2, RZ, 0x10, R0 ;  /* 0x00000010ff027819 */ /* 0x000fc80000011600 */
[----:B------:R-:W-:-:S04]  /*b3b0*/  LOP3.LUT R5, R5, R2, RZ, 0xc0, !PT ;  /* 0x0000000205057212 */ /* 0x000fc800078ec0ff */
[----:B------:R-:W-:-:S13]  /*b3c0*/  ISETP.NE.AND P0, PT, R5, R2, PT ;  /* 0x000000020500720c */ /* 0x000fda0003f05270 */
[----:B------:R-:W-:Y:S05]  /*b3d0*/  @P0 BRA `(.L_x_15) ;  /* 0x0000000000300947 */ /* 0x000fea0003800000 */
[----:B------:R-:W-:Y:S01]  /*b3e0*/  R2UR UR4, R0 ;  /* 0x00000000000472ca */ /* 0x000fe200000e0000 */
[----:B------:R-:W-:Y:S01]  /*b3f0*/  VOTEU.ANY UR5, UPT, PT ;  /* 0x0000000000057886 */ /* 0x000fe200038e0100 */
[----:B------:R-:W0:Y:S01]  /*b400*/  S2R R0, SR_LANEID ;  /* 0x0000000000007919 */ /* 0x000e220000000000 */
[----:B------:R-:W-:-:S10]  /*b410*/  UFLO.U32 UR5, UR5 ;  /* 0x00000005000572bd */ /* 0x000fd400080e0000 */
[----:B------:R-:W-:-:S06]  /*b420*/  ULOP3.LUT UR4, URZ, UR4, URZ, 0x33, !UPT ;  /* 0x00000004ff047292 */ /* 0x000fcc000f8e33ff */
[----:B------:R-:W-:-:S04]  /*b430*/  IMAD.U32 R2, RZ, RZ, UR4 ;  /* 0x00000004ff027e24 */ /* 0x000fc8000f8e00ff */
[----:B------:R-:W1:Y:S02]  /*b440*/  REDUX UR7, R2 ;  /* 0x00000000020773c4 */ /* 0x000e640000000000 */
[----:B------:R2:W-:Y:S01]  /*b450*/  UTCATOMSWS.AND URZ, UR4 ;  /* 0x0000000400ff79e3 */ /* 0x0005e20008000000 */
[----:B0-----:R-:W-:Y:S01]  /*b460*/  ISETP.EQ.U32.AND P0, PT, R0, UR5, PT ;  /* 0x0000000500007c0c */ /* 0x001fe2000bf02070 */
[----:B-1----:R-:W-:-:S12]  /*b470*/  IMAD.U32 R0, RZ, RZ, UR7 ;  /* 0x00000007ff007e24 */ /* 0x002fd8000f8e00ff */
[----:B------:R2:W-:Y:S01]  /*b480*/  @P0 ATOMS.AND RZ, [UR6], R0 ;  /* 0x00000000ffff098c */ /* 0x0005e2000a800006 */
[----:B------:R-:W-:Y:S05]  /*b490*/  BRA `(.L_x_13) ;  /* 0x0000000000147947 */ /* 0x000fea0003800000 */
.L_x_15:
[----:B------:R-:W-:-:S07]  /*b4a0*/  MOV R2, 0xb4c0 ;  /* 0x0000b4c000027802 */ /* 0x000fce0000000f00 */
[----:B------:R-:W-:Y:S05]  /*b4b0*/  CALL.REL.NOINC `($__internal_0_$__cuda_sm10x_tcgen05_guardrail_trap_col_being_dealloced_not_returned_by_alloc) ;  /* 0x00000000002c7944 */ /* 0x000fea0003c00000 */
[----:B------:R-:W-:Y:S05]  /*b4c0*/  BRA `(.L_x_13) ;  /* 0x0000000000087947 */ /* 0x000fea0003800000 */
.L_x_14:
[----:B------:R-:W-:-:S07]  /*b4d0*/  MOV R2, 0xb4f0 ;  /* 0x0000b4f000027802 */ /* 0x000fce0000000f00 */
[----:B------:R-:W-:Y:S05]  /*b4e0*/  CALL.REL.NOINC `($__internal_2_$__cuda_sm10x_tcgen05_guardrail_trap_unallocated_columns_being_dealloced) ;  /* 0x0000000000387944 */ /* 0x000fea0003c00000 */
.L_x_13:
[----:B------:R-:W-:Y:S01]  /*b4f0*/  NOP ;  /* 0x0000000000007918 */ /* 0x000fe20000000000 */
[----:B--2---:R-:W-:Y:S05]  /*b500*/  EXIT ;  /* 0x000000000000794d */ /* 0x004fea0003800000 */
.L_x_8:
[----:B------:R-:W0:Y:S02]  /*b510*/  SYNCS.PHASECHK.TRANS64.TRYWAIT P4, [UR13], R125 ;  /* 0x0000007dff0075a7 */ /* 0x000e24000808110d */
[----:B0-----:R-:W-:Y:S05]  /*b520*/  @!P4 BRA `(.L_x_8) ;  /* 0xfffffffc00f8c947 */ /* 0x001fea000383ffff */
[----:B------:R-:W-:Y:S05]  /*b530*/  BRA `(.L_x_16) ;  /* 0xffffff9800d87947 */ /* 0x000fea000383ffff */
.L_x_12:
[----:B------:R-:W0:Y:S02]  /*b540*/  SYNCS.PHASECHK.TRANS64.TRYWAIT P0, [UR13], R2 ;  /* 0x00000002ff0075a7 */ /* 0x000e24000800110d */
[----:B0-----:R-:W-:Y:S05]  /*b550*/  @!P0 BRA `(.L_x_12) ;  /* 0xfffffffc00f88947 */ /* 0x001fea000383ffff */
[----:B------:R-:W-:Y:S05]  /*b560*/  BRA `(.L_x_11) ;  /* 0xffffffb400f07947 */ /* 0x000fea000383ffff */
        .weak           $__internal_0_$__cuda_sm10x_tcgen05_guardrail_trap_col_being_dealloced_not_returned_by_alloc
        .type           $__internal_0_$__cuda_sm10x_tcgen05_guardrail_trap_col_being_dealloced_not_returned_by_alloc,@function
        .size           $__internal_0_$__cuda_sm10x_tcgen05_guardrail_trap_col_being_dealloced_not_returned_by_alloc,($__internal_1_$__cuda_sm10x_tcgen05_guardrail_trap_phase_invalid_during_alloc - $__internal_0_$__cuda_sm10x_tcgen05_guardrail_trap_col_being_dealloced_not_returned_by_alloc)
$__internal_0_$__cuda_sm10x_tcgen05_guardrail_trap_col_being_dealloced_not_returned_by_alloc:
[----:B------:R-:W-:Y:S05]  /*b570*/  BPT.TRAP 0x1 ;  /* 0x000000040000795c */ /* 0x000fea0000300000 */
[----:B------:R-:W-:-:S04]  /*b580*/  IMAD.MOV.U32 R3, RZ, RZ, 0x0 ;  /* 0x00000000ff037424 */ /* 0x000fc800078e00ff */
[----:B------:R-:W-:Y:S05]  /*b590*/  RET.REL.NODEC R2 `(matmul_kernel) ;  /* 0xffffff4802987950 */ /* 0x000fea0003c3ffff */
        .weak           $__internal_1_$__cuda_sm10x_tcgen05_guardrail_trap_phase_invalid_during_alloc
        .type           $__internal_1_$__cuda_sm10x_tcgen05_guardrail_trap_phase_invalid_during_alloc,@function
        .size           $__internal_1_$__cuda_sm10x_tcgen05_guardrail_trap_phase_invalid_during_alloc,($__internal_2_$__cuda_sm10x_tcgen05_guardrail_trap_unallocated_columns_being_dealloced - $__internal_1_$__cuda_sm10x_tcgen05_guardrail_trap_phase_invalid_during_alloc)
$__internal_1_$__cuda_sm10x_tcgen05_guardrail_trap_phase_invalid_during_alloc:
[----:B------:R-:W-:Y:S05]  /*b5a0*/  BPT.TRAP 0x1 ;  /* 0x000000040000795c */ /* 0x000fea0000300000 */
[----:B------:R-:W-:-:S04]  /*b5b0*/  IMAD.MOV.U32 R3, RZ, RZ, 0x0 ;  /* 0x00000000ff037424 */ /* 0x000fc800078e00ff */
[----:B------:R-:W-:Y:S05]  /*b5c0*/  RET.REL.NODEC R2 `(matmul_kernel) ;  /* 0xffffff48028c7950 */ /* 0x000fea0003c3ffff */
        .weak           $__internal_2_$__cuda_sm10x_tcgen05_guardrail_trap_unallocated_columns_being_dealloced
        .type           $__internal_2_$__cuda_sm10x_tcgen05_guardrail_trap_unallocated_columns_being_dealloced,@function
        .size           $__internal_2_$__cuda_sm10x_tcgen05_guardrail_trap_unallocated_columns_being_dealloced,(.L_x_20 - $__internal_2_$__cuda_sm10x_tcgen05_guardrail_trap_unallocated_columns_being_dealloced)
$__internal_2_$__cuda_sm10x_tcgen05_guardrail_trap_unallocated_columns_being_dealloced:
[----:B------:R-:W-:Y:S05]  /*b5d0*/  BPT.TRAP 0x1 ;  /* 0x000000040000795c */ /* 0x000fea0000300000 */
[----:B------:R-:W-:-:S04]  /*b5e0*/  IMAD.MOV.U32 R3, RZ, RZ, 0x0 ;  /* 0x00000000ff037424 */ /* 0x000fc800078e00ff */
[----:B------:R-:W-:Y:S05]  /*b5f0*/  RET.REL.NODEC R2 `(matmul_kernel) ;  /* 0xffffff4802807950 */ /* 0x000fea0003c3ffff */
.L_x_17:
[----:B------:R-:W-:-:S00]  /*b600*/  BRA `(.L_x_17) ;  /* 0xfffffffc00fc7947 */ /* 0x000fc0000383ffff */
[----:B------:R-:W-:-:S00]  /*b610*/  NOP ;  /* 0x0000000000007918 */ /* 0x000fc00000000000 */
        /* <DEDUP_REMOVED lines=14> */
.L_x_20:


//--------------------- .nv.shared.matmul_kernel  --------------------------
	.section	.nv.shared.matmul_kernel,"aw",@nobits
	.sectionflags	@""
	.align	16
	.zero		1024


//--------------------- .nv.shared.reserved.0     --------------------------
	.section	.nv.shared.reserved.0,"aw",@nobits
	.align	8
	.weak		__nv_reservedSMEM_offset_0_alias
	.size		__nv_reservedSMEM_offset_0_alias, 0, 64
	.other		__nv_reservedSMEM_offset_0_alias,@"STO_CUDA_RESERVED_SHARED STV_DEFAULT"
__nv_reservedSMEM_offset_0_alias:
	.zero		0
.nv.shared.reserved.0:
	.zero		64
	.weak		__nv_reservedSMEM_allocation_phase
	.type		__nv_reservedSMEM_allocation_phase,@object
	.size		__nv_reservedSMEM_allocation_phase,(.L_0 - __nv_reservedSMEM_allocation_phase)
__nv_reservedSMEM_allocation_phase:
	.zero		1
.L_0:
	.zero		7
	.weak		__nv_reservedSMEM_devtool_atexit_pc
	.type		__nv_reservedSMEM_devtool_atexit_pc,@object
	.size		__nv_reservedSMEM_devtool_atexit_pc,(__nv_reservedSMEM_allocation_mask - __nv_reservedSMEM_devtool_atexit_pc)
__nv_reservedSMEM_devtool_atexit_pc:
	.zero		8
	.weak		__nv_reservedSMEM_allocation_mask
	.type		__nv_reservedSMEM_allocation_mask,@object
	.size		__nv_reservedSMEM_allocation_mask,(.L_2 - __nv_reservedSMEM_allocation_mask)
__nv_reservedSMEM_allocation_mask:
	.zero		4
.L_2:


//--------------------- .nv.constant0.matmul_kernel --------------------------
	.section	.nv.constant0.matmul_kernel,"a",@progbits
	.sectionflags	@""
	.align	4
.nv.constant0.matmul_kernel:
	.zero		976


//--------------------- SYMBOLS --------------------------

	.type		.nv.reservedSmem.offset0,@object
	.size		.nv.reservedSmem.offset0,0x4
	.type		.nv.reservedSmem.cap,@object
	.size		.nv.reservedSmem.cap,0x4
